def matmul_kernel(
    a_ptr,
    b_ptr,
    c_ptr,
    M,
    N,
    K,
    stride_am,
    stride_ak,
    stride_bk,
    stride_bn,
    stride_cm,
    stride_cn,
    BLOCK_M: tl.constexpr,
    BLOCK_N: tl.constexpr,
    BLOCK_K: tl.constexpr,
    GROUP_M: tl.constexpr,
):
    pid = tl.program_id(axis=0)
    num_pid_m = tl.cdiv(M, BLOCK_M)
    num_pid_n = tl.cdiv(N, BLOCK_N)
    num_pid_in_group = GROUP_M * num_pid_n
    group_id = pid // num_pid_in_group
    first_pid_m = group_id * GROUP_M
    group_size_m = min(num_pid_m - first_pid_m, GROUP_M)
    pid_m = first_pid_m + ((pid % num_pid_in_group) % group_size_m)
    pid_n = (pid % num_pid_in_group) // group_size_m

    offs_am = (pid_m * BLOCK_M + tl.arange(0, BLOCK_M)) % M
    offs_bn = (pid_n * BLOCK_N + tl.arange(0, BLOCK_N)) % N
    offs_k = tl.arange(0, BLOCK_K)
    a_ptrs = a_ptr + offs_am[:, None] * stride_am + offs_k[None, :] * stride_ak
    b_ptrs = b_ptr + offs_k[:, None] * stride_bk + offs_bn[None, :] * stride_bn

    acc = tl.zeros((BLOCK_M, BLOCK_N), dtype=tl.float32)
    for kk in range(0, tl.cdiv(K, BLOCK_K)):
        a = tl.load(a_ptrs, mask=offs_k[None, :] < K - kk * BLOCK_K, other=0.0)
        b = tl.load(b_ptrs, mask=offs_k[:, None] < K - kk * BLOCK_K, other=0.0)
        acc = tl.dot(a, b, acc)
        a_ptrs += BLOCK_K * stride_ak
        b_ptrs += BLOCK_K * stride_bk

    c = acc.to(c_ptr.dtype.element_ty)
    offs_cm = pid_m * BLOCK_M + tl.arange(0, BLOCK_M)
    offs_cn = pid_n * BLOCK_N + tl.arange(0, BLOCK_N)
    c_ptrs = c_ptr + offs_cm[:, None] * stride_cm + offs_cn[None, :] * stride_cn
    mask = (offs_cm[:, None] < M) & (offs_cn[None, :] < N)
    tl.store(c_ptrs, c, mask=mask)

# config = {"BLOCK_K": 32, "BLOCK_M": 128, "BLOCK_N": 128, "GROUP_M": 8, "arch": "sm_90", "dtype": "bf16", "num_ctas": 1, "num_stages": 3, "num_warps": 16}
# arch = sm_90


// ===== COMPILED SASS (sm_90a) =====

	.target	sm_90a

	.elftype	@"ET_EXEC"


//--------------------- .note.nv.tkinfo           --------------------------
	.section	.note.nv.tkinfo,"",@"SHT_NOTE"
	.sectionflags	@"SHF_NOTE_NV_TKINFO"
	.tkinfo
        /*0018*/ 	.word	0x00000002
        /*0030*/ 	.string	""
        /*0030*/ 	.string	"ptxas"
        /*0030*/ 	.string	"Cuda compilation tools, release 13.0, V13.0.88"
        /*0030*/ 	.string	"Build cuda_13.0.r13.0/compiler.36424714_0"
        /*0030*/ 	.string	"-v  -suppress-debug-info  -lineinfo  -arch sm_90a "



//--------------------- .note.nv.cuinfo           --------------------------
	.section	.note.nv.cuinfo,"",@"SHT_NOTE"
	.sectionflags	@"SHF_NOTE_NV_CUINFO"
        /*0018*/ 	.short	0x0002
        /*001a*/ 	.short	0x005a
        /*001c*/ 	.short	0x0082
	.zero		2


//--------------------- .nv.info                  --------------------------
	.section	.nv.info,"",@"SHT_CUDA_INFO"
	.align	4


	//----- nvinfo : EIATTR_REGCOUNT
	.align		4
        /*0000*/ 	.byte	0x04, 0x2f
        /*0002*/ 	.short	(.L_1 - .L_0)
	.align		4
.L_0:
        /*0004*/ 	.word	index@(matmul_kernel)
        /*0008*/ 	.word	0x00000070


	//----- nvinfo : EIATTR_FRAME_SIZE
	.align		4
.L_1:
        /*000c*/ 	.byte	0x04, 0x11
        /*000e*/ 	.short	(.L_3 - .L_2)
	.align		4
.L_2:
        /*0010*/ 	.word	index@(matmul_kernel)
        /*0014*/ 	.word	0x00000000


	//----- nvinfo : EIATTR_MIN_STACK_SIZE
	.align		4
.L_3:
        /*0018*/ 	.byte	0x04, 0x12
        /*001a*/ 	.short	(.L_5 - .L_4)
	.align		4
.L_4:
        /*001c*/ 	.word	index@(matmul_kernel)
        /*0020*/ 	.word	0x00000000
.L_5:


//--------------------- .nv.compat                --------------------------
	.section	.nv.compat,"",@"SHT_CUDA_COMPAT_INFO"
	.align	4
        /*0000*/ 	.byte	0x02, 0x09, 0x01, 0x00, 0x02, 0x02, 0x04, 0x00, 0x02, 0x05, 0x05, 0x00, 0x03, 0x07, 0x01, 0x01
        /*0010*/ 	.byte	0x02, 0x03, 0x00, 0x00, 0x02, 0x06, 0x01, 0x00, 0x04, 0x0b, 0x08, 0x00, 0x00, 0x00, 0x00, 0x00
        /*0020*/ 	.byte	0x00, 0x00, 0x00, 0x00


//--------------------- .nv.info.matmul_kernel    --------------------------
	.section	.nv.info.matmul_kernel,"",@"SHT_CUDA_INFO"
	.sectionflags	@""
	.align	4


	//----- nvinfo : EIATTR_CUDA_API_VERSION
	.align		4
        /*0000*/ 	.byte	0x04, 0x37
        /*0002*/ 	.short	(.L_7 - .L_6)
.L_6:
        /*0004*/ 	.word	0x00000082


	//----- nvinfo : EIATTR_KPARAM_INFO
	.align		4
.L_7:
        /*0008*/ 	.byte	0x04, 0x17
        /*000a*/ 	.short	(.L_9 - .L_8)
.L_8:
        /*000c*/ 	.word	0x00000000
        /*0010*/ 	.short	0x000d
        /*0012*/ 	.short	0x0048
        /*0014*/ 	.byte	0x00, 0xf4, 0x21, 0x00


	//----- nvinfo : EIATTR_KPARAM_INFO
	.align		4
.L_9:
        /*0018*/ 	.byte	0x04, 0x17
        /*001a*/ 	.short	(.L_11 - .L_10)
.L_10:
        /*001c*/ 	.word	0x00000000
        /*0020*/ 	.short	0x000c
        /*0022*/ 	.short	0x0040
        /*0024*/ 	.byte	0x00, 0xf4, 0x21, 0x00


	//----- nvinfo : EIATTR_KPARAM_INFO
	.align		4
.L_11:
        /*0028*/ 	.byte	0x04, 0x17
        /*002a*/ 	.short	(.L_13 - .L_12)
.L_12:
        /*002c*/ 	.word	0x00000000
        /*0030*/ 	.short	0x000b
        /*0032*/ 	.short	0x0038
        /*0034*/ 	.byte	0x00, 0xf0, 0x11, 0x00


	//----- nvinfo : EIATTR_KPARAM_INFO
	.align		4
.L_13:
        /*0038*/ 	.byte	0x04, 0x17
        /*003a*/ 	.short	(.L_15 - .L_14)
.L_14:
        /*003c*/ 	.word	0x00000000
        /*0040*/ 	.short	0x000a
        /*0042*/ 	.short	0x0034
        /*0044*/ 	.byte	0x00, 0xf0, 0x11, 0x00


	//----- nvinfo : EIATTR_KPARAM_INFO
	.align		4
.L_15:
        /*0048*/ 	.byte	0x04, 0x17
        /*004a*/ 	.short	(.L_17 - .L_16)
.L_16:
        /*004c*/ 	.word	0x00000000
        /*0050*/ 	.short	0x0009
        /*0052*/ 	.short	0x0030
        /*0054*/ 	.byte	0x00, 0xf0, 0x11, 0x00


	//----- nvinfo : EIATTR_KPARAM_INFO
	.align		4
.L_17:
        /*0058*/ 	.byte	0x04, 0x17
        /*005a*/ 	.short	(.L_19 - .L_18)
.L_18:
        /*005c*/ 	.word	0x00000000
        /*0060*/ 	.short	0x0008
        /*0062*/ 	.short	0x002c
        /*0064*/ 	.byte	0x00, 0xf0, 0x11, 0x00


	//----- nvinfo : EIATTR_KPARAM_INFO
	.align		4
.L_19:
        /*0068*/ 	.byte	0x04, 0x17
        /*006a*/ 	.short	(.L_21 - .L_20)
.L_20:
        /*006c*/ 	.word	0x00000000
        /*0070*/ 	.short	0x0007
        /*0072*/ 	.short	0x0028
        /*0074*/ 	.byte	0x00, 0xf0, 0x11, 0x00


	//----- nvinfo : EIATTR_KPARAM_INFO
	.align		4
.L_21:
        /*0078*/ 	.byte	0x04, 0x17
        /*007a*/ 	.short	(.L_23 - .L_22)
.L_22:
        /*007c*/ 	.word	0x00000000
        /*0080*/ 	.short	0x0006
        /*0082*/ 	.short	0x0024
        /*0084*/ 	.byte	0x00, 0xf0, 0x11, 0x00


	//----- nvinfo : EIATTR_KPARAM_INFO
	.align		4
.L_23:
        /*0088*/ 	.byte	0x04, 0x17
        /*008a*/ 	.short	(.L_25 - .L_24)
.L_24:
        /*008c*/ 	.word	0x00000000
        /*0090*/ 	.short	0x0005
        /*0092*/ 	.short	0x0020
        /*0094*/ 	.byte	0x00, 0xf0, 0x11, 0x00


	//----- nvinfo : EIATTR_KPARAM_INFO
	.align		4
.L_25:
        /*0098*/ 	.byte	0x04, 0x17
        /*009a*/ 	.short	(.L_27 - .L_26)
.L_26:
        /*009c*/ 	.word	0x00000000
        /*00a0*/ 	.short	0x0004
        /*00a2*/ 	.short	0x001c
        /*00a4*/ 	.byte	0x00, 0xf0, 0x11, 0x00


	//----- nvinfo : EIATTR_KPARAM_INFO
	.align		4
.L_27:
        /*00a8*/ 	.byte	0x04, 0x17
        /*00aa*/ 	.short	(.L_29 - .L_28)
.L_28:
        /*00ac*/ 	.word	0x00000000
        /*00b0*/ 	.short	0x0003
        /*00b2*/ 	.short	0x0018
        /*00b4*/ 	.byte	0x00, 0xf0, 0x11, 0x00


	//----- nvinfo : EIATTR_KPARAM_INFO
	.align		4
.L_29:
        /*00b8*/ 	.byte	0x04, 0x17
        /*00ba*/ 	.short	(.L_31 - .L_30)
.L_30:
        /*00bc*/ 	.word	0x00000000
        /*00c0*/ 	.short	0x0002
        /*00c2*/ 	.short	0x0010
        /*00c4*/ 	.byte	0x00, 0xf4, 0x21, 0x00


	//----- nvinfo : EIATTR_KPARAM_INFO
	.align		4
.L_31:
        /*00c8*/ 	.byte	0x04, 0x17
        /*00ca*/ 	.short	(.L_33 - .L_32)
.L_32:
        /*00cc*/ 	.word	0x00000000
        /*00d0*/ 	.short	0x0001
        /*00d2*/ 	.short	0x0008
        /*00d4*/ 	.byte	0x00, 0xf4, 0x21, 0x00


	//----- nvinfo : EIATTR_KPARAM_INFO
	.align		4
.L_33:
        /*00d8*/ 	.byte	0x04, 0x17
        /*00da*/ 	.short	(.L_35 - .L_34)
.L_34:
        /*00dc*/ 	.word	0x00000000
        /*00e0*/ 	.short	0x0000
        /*00e2*/ 	.short	0x0000
        /*00e4*/ 	.byte	0x00, 0xf4, 0x21, 0x00


	//----- nvinfo : EIATTR_SPARSE_MMA_MASK
	.align		4
.L_35:
        /*00e8*/ 	.byte	0x03, 0x50
        /*00ea*/ 	.short	0x0000


	//----- nvinfo : EIATTR_MAXREG_COUNT
	.align		4
        /*00ec*/ 	.byte	0x03, 0x1b
        /*00ee*/ 	.short	0x0080


	//----- nvinfo : EIATTR_NUM_BARRIERS
	.align		4
        /*00f0*/ 	.byte	0x02, 0x4c
        /*00f2*/ 	.byte	0x01
	.zero		1


	//----- nvinfo : EIATTR_MERCURY_ISA_VERSION
	.align		4
        /*00f4*/ 	.byte	0x03, 0x5f
        /*00f6*/ 	.short	0x0101


	//----- nvinfo : EIATTR_EXIT_INSTR_OFFSETS
	.align		4
        /*00f8*/ 	.byte	0x04, 0x1c
        /*00fa*/ 	.short	(.L_37 - .L_36)


	//   ....[0]....
.L_36:
        /*00fc*/ 	.word	0x00002c80


	//   ....[1]....
        /*0100*/ 	.word	0x00002cb0


	//----- nvinfo : EIATTR_REQNTID
	.align		4
.L_37:
        /*0104*/ 	.byte	0x04, 0x10
        /*0106*/ 	.short	(.L_39 - .L_38)
.L_38:
        /*0108*/ 	.word	0x00000200
        /*010c*/ 	.word	0x00000001
        /*0110*/ 	.word	0x00000001


	//----- nvinfo : EIATTR_CBANK_PARAM_SIZE
	.align		4
.L_39:
        /*0114*/ 	.byte	0x03, 0x19
        /*0116*/ 	.short	0x0050


	//----- nvinfo : EIATTR_PARAM_CBANK
	.align		4
        /*0118*/ 	.byte	0x04, 0x0a
        /*011a*/ 	.short	(.L_41 - .L_40)
	.align		4
.L_40:
        /*011c*/ 	.word	index@(.nv.constant0.matmul_kernel)
        /*0120*/ 	.short	0x0210
        /*0122*/ 	.short	0x0050


	//----- nvinfo : EIATTR_SW_WAR
	.align		4
.L_41:
        /*0124*/ 	.byte	0x04, 0x36
        /*0126*/ 	.short	(.L_43 - .L_42)
.L_42:
        /*0128*/ 	.word	0x00000008
.L_43:


//--------------------- .nv.callgraph             --------------------------
	.section	.nv.callgraph,"",@"SHT_CUDA_CALLGRAPH"
	.align	4
	.sectionentsize	8
	.align		4
        /*0000*/ 	.word	0x00000000
	.align		4
        /*0004*/ 	.word	0xffffffff
	.align		4
        /*0008*/ 	.word	0x00000000
	.align		4
        /*000c*/ 	.word	0xfffffffe
	.align		4
        /*0010*/ 	.word	0x00000000
	.align		4
        /*0014*/ 	.word	0xfffffffd
	.align		4
        /*0018*/ 	.word	0x00000000
	.align		4
        /*001c*/ 	.word	0xfffffffc


//--------------------- .text.matmul_kernel       --------------------------
	.section	.text.matmul_kernel,"ax",@progbits
	.align	128
        .global         matmul_kernel
        .type           matmul_kernel,@function
        .size           matmul_kernel,(.L_x_3 - matmul_kernel)
        .other          matmul_kernel,@"STO_CUDA_ENTRY STV_DEFAULT"
matmul_kernel:
.text.matmul_kernel:
[----:B------:R-:W-:Y:S08]  /*0000*/  LDC R1, c[0x0][0x28] ;  /* 0x00000a00ff017b82 */ /* 0x000ff00000000800 */
[----:B------:R-:W0:Y:S01]  /*0010*/  LDC.64 R20, c[0x0][0x228] ;  /* 0x00008a00ff147b82 */ /* 0x000e220000000a00 */
[----:B------:R-:W1:Y:S01]  /*0020*/  S2R R5, SR_CTAID.X ;  /* 0x0000000000057919 */ /* 0x000e620000002500 */
[----:B------:R-:W-:Y:S01]  /*0030*/  ULDC.64 UR14, c[0x0][0x208] ;  /* 0x00008200000e7ab9 */ /* 0x000fe20000000a00 */
[----:B------:R-:W-:-:S02]  /*0040*/  CS2R R24, SRZ ;  /* 0x0000000000187805 */ /* 0x000fc4000001ff00 */
[----:B------:R-:W-:Y:S01]  /*0050*/  CS2R R26, SRZ ;  /* 0x00000000001a7805 */ /* 0x000fe2000001ff00 */
[----:B------:R-:W2:Y:S01]  /*0060*/  S2R R14, SR_TID.X ;  /* 0x00000000000e7919 */ /* 0x000ea20000002100 */
[----:B------:R-:W-:Y:S02]  /*0070*/  CS2R R16, SRZ ;  /* 0x0000000000107805 */ /* 0x000fe4000001ff00 */
[----:B------:R-:W-:Y:S01]  /*0080*/  CS2R R18, SRZ ;  /* 0x0000000000127805 */ /* 0x000fe2000001ff00 */
[----:B------:R-:W3:Y:S08]  /*0090*/  LDC R12, c[0x0][0x230] ;  /* 0x00008c00ff0c7b82 */ /* 0x000ef00000000800 */
[----:B------:R-:W4:Y:S01]  /*00a0*/  S2UR UR12, SR_CgaCtaId ;  /* 0x00000000000c79c3 */ /* 0x000f220000008800 */
[----:B0-----:R-:W-:-:S05]  /*00b0*/  VIADD R0, R21, 0x7f ;  /* 0x0000007f15007836 */ /* 0x001fca0000000000 */
[----:B------:R-:W-:Y:S01]  /*00c0*/  SHF.R.S32.HI R3, RZ, 0x1f, R0 ;  /* 0x0000001fff037819 */ /* 0x000fe20000011400 */
[----:B---3--:R-:W-:-:S03]  /*00d0*/  VIADD R12, R12, 0x1f ;  /* 0x0000001f0c0c7836 */ /* 0x008fc60000000000 */
[----:B------:R-:W-:Y:S02]  /*00e0*/  LEA.HI R3, R3, R0, RZ, 0x7 ;  /* 0x0000000003037211 */ /* 0x000fe400078f38ff */
[----:B-1----:R-:W-:Y:S02]  /*00f0*/  IABS R8, R5 ;  /* 0x0000000500087213 */ /* 0x002fe40000000000 */
[----:B------:R-:W-:Y:S02]  /*0100*/  SHF.R.S32.HI R3, RZ, 0x7, R3 ;  /* 0x00000007ff037819 */ /* 0x000fe40000011403 */
[----:B--2---:R-:W-:-:S03]  /*0110*/  LOP3.LUT R15, R14, 0x7f, RZ, 0xc0, !PT ;  /* 0x0000007f0e0f7812 */ /* 0x004fc600078ec0ff */
[----:B------:R-:W-:-:S05]  /*0120*/  IMAD.SHL.U32 R4, R3, 0x8, RZ ;  /* 0x0000000803047824 */ /* 0x000fca00078e00ff */
[-C--:B------:R-:W-:Y:S02]  /*0130*/  IABS R7, R4.reuse ;  /* 0x0000000400077213 */ /* 0x080fe40000000000 */
[----:B------:R-:W-:Y:S02]  /*0140*/  IABS R10, R4 ;  /* 0x00000004000a7213 */ /* 0x000fe40000000000 */
[----:B------:R-:W0:Y:S08]  /*0150*/  I2F.RP R0, R7 ;  /* 0x0000000700007306 */ /* 0x000e300000209400 */
[----:B0-----:R-:W0:Y:S02]  /*0160*/  MUFU.RCP R0, R0 ;  /* 0x0000000000007308 */ /* 0x001e240000001000 */
[----:B0-----:R-:W-:-:S02]  /*0170*/  VIADD R2, R0, 0xffffffe ;  /* 0x0ffffffe00027836 */ /* 0x001fc40000000000 */
[----:B------:R-:W-:-:S04]  /*0180*/  IMAD.MOV R0, RZ, RZ, -R10 ;  /* 0x000000ffff007224 */ /* 0x000fc800078e0a0a */
[----:B------:R0:W1:Y:S02]  /*0190*/  F2I.FTZ.U32.TRUNC.NTZ R3, R2 ;  /* 0x0000000200037305 */ /* 0x000064000021f000 */
[----:B0-----:R-:W-:Y:S02]  /*01a0*/  IMAD.MOV.U32 R2, RZ, RZ, RZ ;  /* 0x000000ffff027224 */ /* 0x001fe400078e00ff */
[----:B-1----:R-:W-:-:S04]  /*01b0*/  IMAD.MOV R6, RZ, RZ, -R3 ;  /* 0x000000ffff067224 */ /* 0x002fc800078e0a03 */
[----:B------:R-:W-:Y:S02]  /*01c0*/  IMAD R9, R6, R7, RZ ;  /* 0x0000000706097224 */ /* 0x000fe400078e02ff */
[----:B------:R-:W-:Y:S02]  /*01d0*/  IMAD.MOV.U32 R6, RZ, RZ, R8 ;  /* 0x000000ffff067224 */ /* 0x000fe400078e0008 */
[----:B------:R-:W-:-:S06]  /*01e0*/  IMAD.HI.U32 R3, R3, R9, R2 ;  /* 0x0000000903037227 */ /* 0x000fcc00078e0002 */
[----:B------:R-:W-:-:S04]  /*01f0*/  IMAD.HI.U32 R3, R3, R6, RZ ;  /* 0x0000000603037227 */ /* 0x000fc800078e00ff */
[----:B------:R-:W-:-:S05]  /*0200*/  IMAD R0, R3, R0, R6 ;  /* 0x0000000003007224 */ /* 0x000fca00078e0206 */
[----:B------:R-:W-:-:S13]  /*0210*/  ISETP.GT.U32.AND P1, PT, R7, R0, PT ;  /* 0x000000000700720c */ /* 0x000fda0003f24070 */
[----:B------:R-:W-:Y:S02]  /*0220*/  @!P1 IMAD.IADD R0, R0, 0x1, -R7 ;  /* 0x0000000100009824 */ /* 0x000fe400078e0a07 */
[----:B------:R-:W-:Y:S01]  /*0230*/  @!P1 VIADD R3, R3, 0x1 ;  /* 0x0000000103039836 */ /* 0x000fe20000000000 */
[----:B------:R-:W-:Y:S02]  /*0240*/  ISETP.NE.AND P1, PT, R4, RZ, PT ;  /* 0x000000ff0400720c */ /* 0x000fe40003f25270 */
[----:B------:R-:W-:Y:S02]  /*0250*/  ISETP.GE.U32.AND P0, PT, R0, R7, PT ;  /* 0x000000070000720c */ /* 0x000fe40003f06070 */
[----:B------:R-:W-:-:S04]  /*0260*/  LOP3.LUT R0, R5, R4, RZ, 0x3c, !PT ;  /* 0x0000000405007212 */ /* 0x000fc800078e3cff */
[----:B------:R-:W-:Y:S01]  /*0270*/  ISETP.GE.AND P2, PT, R0, RZ, PT ;  /* 0x000000ff0000720c */ /* 0x000fe20003f46270 */
[----:B------:R-:W-:-:S06]  /*0280*/  VIADD R0, R20, 0x7f ;  /* 0x0000007f14007836 */ /* 0x000fcc0000000000 */
[----:B------:R-:W-:-:S04]  /*0290*/  @P0 VIADD R3, R3, 0x1 ;  /* 0x0000000103030836 */ /* 0x000fc80000000000 */
[----:B------:R-:W-:Y:S01]  /*02a0*/  IMAD.MOV.U32 R2, RZ, RZ, R3 ;  /* 0x000000ffff027224 */ /* 0x000fe200078e0003 */
[----:B------:R-:W-:-:S03]  /*02b0*/  SHF.R.S32.HI R3, RZ, 0x1f, R0 ;  /* 0x0000001fff037819 */ /* 0x000fc60000011400 */
[----:B------:R-:W-:Y:S01]  /*02c0*/  @!P2 IMAD.MOV R2, RZ, RZ, -R2 ;  /* 0x000000ffff02a224 */ /* 0x000fe200078e0a02 */
[----:B------:R-:W-:Y:S02]  /*02d0*/  @!P1 LOP3.LUT R2, RZ, R4, RZ, 0x33, !PT ;  /* 0x00000004ff029212 */ /* 0x000fe400078e33ff */
[----:B------:R-:W-:-:S03]  /*02e0*/  LEA.HI R3, R3, R0, RZ, 0x7 ;  /* 0x0000000003037211 */ /* 0x000fc600078f38ff */
[----:B------:R-:W-:Y:S02]  /*02f0*/  IMAD.SHL.U32 R6, R2, 0x8, RZ ;  /* 0x0000000802067824 */ /* 0x000fe400078e00ff */
[----:B------:R-:W-:-:S03]  /*0300*/  IMAD.MOV R2, RZ, RZ, -R2 ;  /* 0x000000ffff027224 */ /* 0x000fc600078e0a02 */
[----:B------:R-:W-:Y:S01]  /*0310*/  LEA.HI.SX32 R3, R3, -R6, 0x19 ;  /* 0x8000000603037211 */ /* 0x000fe200078fcaff */
[----:B------:R-:W-:-:S03]  /*0320*/  IMAD R11, R4, R2, R5 ;  /* 0x00000002040b7224 */ /* 0x000fc600078e0205 */
[----:B------:R-:W-:-:S04]  /*0330*/  VIMNMX R8, R3, 0x8, PT ;  /* 0x0000000803087848 */ /* 0x000fc80003fe0100 */
[-C--:B------:R-:W-:Y:S02]  /*0340*/  IABS R7, R8.reuse ;  /* 0x0000000800077213 */ /* 0x080fe40000000000 */
[----:B------:R-:W-:Y:S02]  /*0350*/  IABS R4, R8 ;  /* 0x0000000800047213 */ /* 0x000fe40000000000 */
[----:B------:R-:W0:Y:S01]  /*0360*/  I2F.RP R0, R7 ;  /* 0x0000000700007306 */ /* 0x000e220000209400 */
[C---:B------:R-:W-:Y:S02]  /*0370*/  R2UR UR5, R8.reuse ;  /* 0x00000000080572ca */ /* 0x040fe400000e0000 */
[----:B------:R-:W-:-:S11]  /*0380*/  R2UR UR6, R8 ;  /* 0x00000000080672ca */ /* 0x000fd600000e0000 */
[----:B------:R-:W-:Y:S01]  /*0390*/  UISETP.NE.AND UP0, UPT, UR5, URZ, UPT ;  /* 0x0000003f0500728c */ /* 0x000fe2000bf05270 */
[----:B0-----:R-:W0:Y:S02]  /*03a0*/  MUFU.RCP R0, R0 ;  /* 0x0000000000007308 */ /* 0x001e240000001000 */
[----:B0-----:R-:W-:Y:S02]  /*03b0*/  VIADD R3, R0, 0xffffffe ;  /* 0x0ffffffe00037836 */ /* 0x001fe40000000000 */
[----:B------:R-:W-:-:S04]  /*03c0*/  IMAD.MOV R0, RZ, RZ, -R4 ;  /* 0x000000ffff007224 */ /* 0x000fc800078e0a04 */
[----:B------:R-:W0:Y:S02]  /*03d0*/  F2I.FTZ.U32.TRUNC.NTZ R3, R3 ;  /* 0x0000000300037305 */ /* 0x000e24000021f000 */
[----:B0-----:R-:W-:-:S04]  /*03e0*/  IMAD.MOV R9, RZ, RZ, -R3 ;  /* 0x000000ffff097224 */ /* 0x001fc800078e0a03 */
[----:B------:R-:W-:Y:S01]  /*03f0*/  IMAD.MOV.U32 R2, RZ, RZ, R9 ;  /* 0x000000ffff027224 */ /* 0x000fe200078e0009 */
[----:B------:R-:W-:-:S03]  /*0400*/  IABS R9, R11 ;  /* 0x0000000b00097213 */ /* 0x000fc60000000000 */
[----:B------:R-:W-:Y:S02]  /*0410*/  IMAD R5, R2, R7, RZ ;  /* 0x0000000702057224 */ /* 0x000fe400078e02ff */
[----:B------:R-:W-:-:S04]  /*0420*/  IMAD.MOV.U32 R2, RZ, RZ, RZ ;  /* 0x000000ffff027224 */ /* 0x000fc800078e00ff */
[----:B------:R-:W-:Y:S01]  /*0430*/  IMAD.HI.U32 R2, R3, R5, R2 ;  /* 0x0000000503027227 */ /* 0x000fe200078e0002 */
[----:B------:R-:W-:-:S05]  /*0440*/  CS2R R4, SRZ ;  /* 0x0000000000047805 */ /* 0x000fca000001ff00 */
[----:B------:R-:W-:-:S04]  /*0450*/  IMAD.HI.U32 R2, R2, R9, RZ ;  /* 0x0000000902027227 */ /* 0x000fc800078e00ff */
[----:B------:R-:W-:-:S05]  /*0460*/  IMAD R0, R2, R0, R9 ;  /* 0x0000000002007224 */ /* 0x000fca00078e0209 */
[----:B------:R-:W-:-:S13]  /*0470*/  ISETP.GT.U32.AND P1, PT, R7, R0, PT ;  /* 0x000000000700720c */ /* 0x000fda0003f24070 */
[----:B------:R-:W-:Y:S02]  /*0480*/  @!P1 IMAD.IADD R0, R0, 0x1, -R7 ;  /* 0x0000000100009824 */ /* 0x000fe400078e0a07 */
[----:B------:R-:W-:-:S03]  /*0490*/  @!P1 VIADD R2, R2, 0x1 ;  /* 0x0000000102029836 */ /* 0x000fc60000000000 */
[----:B------:R-:W-:Y:S02]  /*04a0*/  ISETP.GE.U32.AND P0, PT, R0, R7, PT ;  /* 0x000000070000720c */ /* 0x000fe40003f06070 */
[----:B------:R-:W-:-:S04]  /*04b0*/  LOP3.LUT R0, R11, R8, RZ, 0x3c, !PT ;  /* 0x000000080b007212 */ /* 0x000fc800078e3cff */
[----:B------:R-:W-:-:S07]  /*04c0*/  ISETP.GE.AND P2, PT, R0, RZ, PT ;  /* 0x000000ff0000720c */ /* 0x000fce0003f46270 */
[----:B------:R-:W-:Y:S01]  /*04d0*/  @P0 VIADD R2, R2, 0x1 ;  /* 0x0000000102020836 */ /* 0x000fe20000000000 */
[----:B------:R-:W-:-:S05]  /*04e0*/  ISETP.GE.AND P0, PT, R12, 0x20, PT ;  /* 0x000000200c00780c */ /* 0x000fca0003f06270 */
[----:B------:R-:W-:-:S05]  /*04f0*/  @!P2 IMAD.MOV R2, RZ, RZ, -R2 ;  /* 0x000000ffff02a224 */ /* 0x000fca00078e0a02 */
[----:B------:R-:W-:-:S09]  /*0500*/  R2UR UR4, R2 ;  /* 0x00000000020472ca */ /* 0x000fd200000e0000 */
[----:B------:R-:W-:-:S04]  /*0510*/  @!UP0 ULOP3.LUT UR4, URZ, UR6, URZ, 0x33, !UPT ;  /* 0x000000063f048292 */ /* 0x000fc8000f8e333f */
[----:B------:R-:W-:Y:S02]  /*0520*/  UIADD3 UR5, -UR4, URZ, URZ ;  /* 0x0000003f04057290 */ /* 0x000fe4000fffe13f */
[----:B------:R-:W-:-:S04]  /*0530*/  USHF.L.U32 UR13, UR4, 0x7, URZ ;  /* 0x00000007040d7899 */ /* 0x000fc8000800063f */
[----:B------:R-:W-:Y:S01]  /*0540*/  IMAD R0, R8, UR5, R11 ;  /* 0x0000000508007c24 */ /* 0x000fe2000f8e020b */
[----:B------:R-:W-:Y:S01]  /*0550*/  UMOV UR5, 0x400 ;  /* 0x0000040000057882 */ /* 0x000fe20000000000 */
[----:B------:R-:W-:Y:S01]  /*0560*/  CS2R R8, SRZ ;  /* 0x0000000000087805 */ /* 0x000fe2000001ff00 */
[----:B----4-:R-:W-:Y:S01]  /*0570*/  ULEA UR12, UR12, UR5, 0x18 ;  /* 0x000000050c0c7291 */ /* 0x010fe2000f8ec03f */
[----:B------:R-:W-:Y:S01]  /*0580*/  IMAD.IADD R0, R6, 0x1, R0 ;  /* 0x0000000106007824 */ /* 0x000fe200078e0200 */
[----:B------:R-:W-:Y:S02]  /*0590*/  CS2R R10, SRZ ;  /* 0x00000000000a7805 */ /* 0x000fe4000001ff00 */
[----:B------:R-:W-:Y:S01]  /*05a0*/  CS2R R6, SRZ ;  /* 0x0000000000067805 */ /* 0x000fe2000001ff00 */
[----:B------:R-:W-:Y:S01]  /*05b0*/  IMAD R15, R0, 0x80, R15 ;  /* 0x00000080000f7824 */ /* 0x000fe200078e020f */
[----:B------:R-:W-:-:S04]  /*05c0*/  SHF.R.U32.HI R0, RZ, 0x7, R14 ;  /* 0x00000007ff007819 */ /* 0x000fc8000001160e */
[----:B------:R-:W-:Y:S01]  /*05d0*/  SGXT.U32 R0, R0, 0x2 ;  /* 0x000000020000781a */ /* 0x000fe20000000000 */
[----:B------:R-:W-:Y:S06]  /*05e0*/  @!P0 BRA `(.L_x_0) ;  /* 0x0000001400d48947 */ /* 0x000fec0003800000 */
[----:B------:R-:W-:Y:S01]  /*05f0*/  IABS R17, R21 ;  /* 0x0000001500117213 */ /* 0x000fe20000000000 */
[----:B------:R-:W-:Y:S01]  /*0600*/  IMAD.SHL.U32 R16, R14, 0x2, RZ ;  /* 0x000000020e107824 */ /* 0x000fe200078e00ff */
[----:B------:R-:W-:Y:S01]  /*0610*/  IABS R26, R20 ;  /* 0x00000014001a7213 */ /* 0x000fe20000000000 */
[----:B------:R-:W0:Y:S01]  /*0620*/  LDC.64 R92, c[0x0][0x218] ;  /* 0x00008600ff5c7b82 */ /* 0x000e220000000a00 */
[----:B------:R-:W1:Y:S01]  /*0630*/  I2F.RP R6, R17 ;  /* 0x0000001100067306 */ /* 0x000e620000209400 */
[----:B------:R-:W-:Y:S02]  /*0640*/  SHF.R.U32.HI R2, RZ, 0x5, R14 ;  /* 0x00000005ff027819 */ /* 0x000fe4000001160e */
[----:B------:R-:W-:Y:S02]  /*0650*/  CS2R R28, SRZ ;  /* 0x00000000001c7805 */ /* 0x000fe4000001ff00 */
[----:B------:R-:W-:Y:S02]  /*0660*/  LOP3.LUT R9, R16, 0x7e, RZ, 0xc0, !PT ;  /* 0x0000007e10097812 */ /* 0x000fe400078ec0ff */
[----:B------:R-:W-:-:S02]  /*0670*/  CS2R R30, SRZ ;  /* 0x00000000001e7805 */ /* 0x000fc4000001ff00 */
[----:B------:R-:W-:Y:S02]  /*0680*/  R2UR UR17, R2 ;  /* 0x00000000021172ca */ /* 0x000fe400000e0000 */
[----:B------:R-:W-:Y:S02]  /*0690*/  CS2R R32, SRZ ;  /* 0x0000000000207805 */ /* 0x000fe4000001ff00 */
[----:B------:R-:W-:Y:S01]  /*06a0*/  LOP3.LUT R2, R14, 0x180, RZ, 0xc0, !PT ;  /* 0x000001800e027812 */ /* 0x000fe200078ec0ff */
[----:B------:R-:W2:Y:S01]  /*06b0*/  I2F.RP R7, R26 ;  /* 0x0000001a00077306 */ /* 0x000ea20000209400 */
[----:B------:R-:W-:Y:S01]  /*06c0*/  LOP3.LUT R9, R9, 0x180, R14, 0xf8, !PT ;  /* 0x0000018009097812 */ /* 0x000fe200078ef80e */
[----:B------:R-:W3:Y:S01]  /*06d0*/  LDC R63, c[0x0][0x238] ;  /* 0x00008e00ff3f7b82 */ /* 0x000ee20000000800 */
[----:B------:R-:W-:Y:S02]  /*06e0*/  SHF.R.U32.HI R2, RZ, 0x3, R2 ;  /* 0x00000003ff027819 */ /* 0x000fe40000011602 */
[----:B------:R-:W-:-:S02]  /*06f0*/  CS2R R34, SRZ ;  /* 0x0000000000227805 */ /* 0x000fc4000001ff00 */
[----:B------:R-:W-:Y:S02]  /*0700*/  IABS R13, R15 ;  /* 0x0000000f000d7213 */ /* 0x000fe40000000000 */
[----:B------:R-:W-:Y:S02]  /*0710*/  CS2R R36, SRZ ;  /* 0x0000000000247805 */ /* 0x000fe4000001ff00 */
[----:B------:R-:W-:Y:S01]  /*0720*/  LOP3.LUT R22, R9, R2, RZ, 0x3c, !PT ;  /* 0x0000000209167212 */ /* 0x000fe200078e3cff */
[----:B-1----:R-:W1:Y:S01]  /*0730*/  MUFU.RCP R6, R6 ;  /* 0x0000000600067308 */ /* 0x002e620000001000 */
[C---:B------:R-:W-:Y:S01]  /*0740*/  LOP3.LUT R56, R0.reuse, 0xc, RZ, 0xfc, !PT ;  /* 0x0000000c00387812 */ /* 0x040fe200078efcff */
[----:B------:R-:W-:Y:S01]  /*0750*/  UIADD3 UR4, UR13, UR17, URZ ;  /* 0x000000110d047290 */ /* 0x000fe2000fffe03f */
[C---:B------:R-:W-:Y:S01]  /*0760*/  LOP3.LUT R57, R0.reuse, 0x10, RZ, 0xfc, !PT ;  /* 0x0000001000397812 */ /* 0x040fe200078efcff */
[----:B------:R-:W-:Y:S01]  /*0770*/  ULOP3.LUT UR11, UR13, 0xf, UR17, 0xf8, !UPT ;  /* 0x0000000f0d0b7892 */ /* 0x000fe2000f8ef811 */
[C---:B------:R-:W-:Y:S01]  /*0780*/  LOP3.LUT R58, R0.reuse, 0x14, RZ, 0xfc, !PT ;  /* 0x00000014003a7812 */ /* 0x040fe200078efcff */
[----:B------:R-:W-:Y:S01]  /*0790*/  UIADD3 UR5, UR4, 0x70, URZ ;  /* 0x0000007004057890 */ /* 0x000fe2000fffe03f */
[C---:B------:R-:W-:Y:S01]  /*07a0*/  LOP3.LUT R59, R0.reuse, 0x18, RZ, 0xfc, !PT ;  /* 0x00000018003b7812 */ /* 0x040fe200078efcff */
[----:B--2---:R-:W2:Y:S01]  /*07b0*/  MUFU.RCP R7, R7 ;  /* 0x0000000700077308 */ /* 0x004ea20000001000 */
[----:B------:R-:W-:Y:S01]  /*07c0*/  ULOP3.LUT UR6, UR11, 0x60, URZ, 0xfc, !UPT ;  /* 0x000000600b067892 */ /* 0x000fe2000f8efc3f */
[----:B------:R-:W-:Y:S01]  /*07d0*/  LOP3.LUT R60, R0, 0x1c, RZ, 0xfc, !PT ;  /* 0x0000001c003c7812 */ /* 0x000fe200078efcff */
[----:B------:R-:W-:Y:S01]  /*07e0*/  UIADD3 UR7, UR4, 0x50, URZ ;  /* 0x0000005004077890 */ /* 0x000fe2000fffe03f */
[----:B------:R-:W-:Y:S01]  /*07f0*/  CS2R R38, SRZ ;  /* 0x0000000000267805 */ /* 0x000fe2000001ff00 */
[----:B------:R-:W-:Y:S01]  /*0800*/  ULOP3.LUT UR8, UR11, 0x40, URZ, 0xfc, !UPT ;  /* 0x000000400b087892 */ /* 0x000fe2000f8efc3f */
[----:B------:R-:W-:Y:S01]  /*0810*/  CS2R R40, SRZ ;  /* 0x0000000000287805 */ /* 0x000fe2000001ff00 */
[----:B------:R-:W-:Y:S01]  /*0820*/  UIADD3 UR9, UR4, 0x30, URZ ;  /* 0x0000003004097890 */ /* 0x000fe2000fffe03f */
[----:B------:R-:W-:Y:S01]  /*0830*/  CS2R R42, SRZ ;  /* 0x00000000002a7805 */ /* 0x000fe2000001ff00 */
[----:B-1----:R-:W-:Y:S01]  /*0840*/  VIADD R3, R6, 0xffffffe ;  /* 0x0ffffffe06037836 */ /* 0x002fe20000000000 */
[----:B------:R-:W-:Y:S01]  /*0850*/  ULOP3.LUT UR10, UR11, 0x20, URZ, 0xfc, !UPT ;  /* 0x000000200b0a7892 */ /* 0x000fe2000f8efc3f */
[----:B------:R-:W-:Y:S01]  /*0860*/  IMAD.U32 R8, RZ, RZ, UR8 ;  /* 0x00000008ff087e24 */ /* 0x000fe2000f8e00ff */
[----:B------:R-:W-:Y:S01]  /*0870*/  UIADD3 UR4, UR4, 0x10, URZ ;  /* 0x0000001004047890 */ /* 0x000fe2000fffe03f */
[----:B---3--:R-:W-:Y:S01]  /*0880*/  IMAD.SHL.U32 R79, R63, 0x20, RZ ;  /* 0x000000203f4f7824 */ /* 0x008fe200078e00ff */
[----:B------:R-:W-:Y:S01]  /*0890*/  CS2R R44, SRZ ;  /* 0x00000000002c7805 */ /* 0x000fe2000001ff00 */
[----:B------:R-:W1:Y:S01]  /*08a0*/  F2I.FTZ.U32.TRUNC.NTZ R3, R3 ;  /* 0x0000000300037305 */ /* 0x000e62000021f000 */
[----:B------:R-:W-:Y:S01]  /*08b0*/  IABS R11, R8 ;  /* 0x00000008000b7213 */ /* 0x000fe20000000000 */
[----:B--2---:R-:W-:Y:S01]  /*08c0*/  VIADD R4, R7, 0xffffffe ;  /* 0x0ffffffe07047836 */ /* 0x004fe20000000000 */
[----:B------:R-:W-:Y:S01]  /*08d0*/  CS2R R46, SRZ ;  /* 0x00000000002e7805 */ /* 0x000fe2000001ff00 */
[-C--:B------:R-:W-:Y:S01]  /*08e0*/  IMAD R77, R0, R63.reuse, RZ ;  /* 0x0000003f004d7224 */ /* 0x080fe200078e02ff */
[----:B------:R-:W-:Y:S01]  /*08f0*/  CS2R R48, SRZ ;  /* 0x0000000000307805 */ /* 0x000fe2000001ff00 */
[-C--:B------:R-:W-:Y:S01]  /*0900*/  IMAD R75, R60, R63.reuse, RZ ;  /* 0x0000003f3c4b7224 */ /* 0x080fe200078e02ff */
[----:B------:R-:W-:Y:S01]  /*0910*/  CS2R R50, SRZ ;  /* 0x0000000000327805 */ /* 0x000fe2000001ff00 */
[----:B------:R1:W2:Y:S01]  /*0920*/  F2I.FTZ.U32.TRUNC.NTZ R5, R4 ;  /* 0x0000000400057305 */ /* 0x0002a2000021f000 */
[-C--:B------:R-:W-:Y:S01]  /*0930*/  IMAD R73, R59, R63.reuse, RZ ;  /* 0x0000003f3b497224 */ /* 0x080fe200078e02ff */
[----:B------:R-:W-:Y:S01]  /*0940*/  CS2R R52, SRZ ;  /* 0x0000000000347805 */ /* 0x000fe2000001ff00 */
[-C--:B------:R-:W-:Y:S01]  /*0950*/  IMAD R71, R58, R63.reuse, RZ ;  /* 0x0000003f3a477224 */ /* 0x080fe200078e02ff */
[----:B------:R-:W-:Y:S01]  /*0960*/  CS2R R54, SRZ ;  /* 0x0000000000367805 */ /* 0x000fe2000001ff00 */
[-C--:B------:R-:W-:Y:S01]  /*0970*/  IMAD R69, R57, R63.reuse, RZ ;  /* 0x0000003f39457224 */ /* 0x080fe200078e02ff */
[----:B------:R-:W-:Y:S01]  /*0980*/  UIADD3 UR18, UR12, 0x2000, URZ ;  /* 0x000020000c127890 */ /* 0x000fe2000fffe03f */
[----:B------:R-:W-:Y:S01]  /*0990*/  IMAD R67, R56, R63, RZ ;  /* 0x0000003f38437224 */ /* 0x000fe200078e02ff */
[----:B------:R-:W-:Y:S01]  /*09a0*/  ULDC UR16, c[0x0][0x230] ;  /* 0x00008c0000107ab9 */ /* 0x000fe20000000800 */
[----:B-1----:R-:W-:-:S04]  /*09b0*/  IMAD.MOV R4, RZ, RZ, -R3 ;  /* 0x000000ffff047224 */ /* 0x002fc800078e0a03 */
[----:B------:R-:W-:Y:S02]  /*09c0*/  IMAD.MOV.U32 R2, RZ, RZ, R4 ;  /* 0x000000ffff027224 */ /* 0x000fe400078e0004 */
[----:B--2---:R-:W-:Y:S02]  /*09d0*/  IMAD.MOV R7, RZ, RZ, -R5 ;  /* 0x000000ffff077224 */ /* 0x004fe400078e0a05 */
[----:B------:R-:W-:Y:S02]  /*09e0*/  IMAD.MOV.U32 R4, RZ, RZ, RZ ;  /* 0x000000ffff047224 */ /* 0x000fe400078e00ff */
[----:B------:R-:W-:-:S04]  /*09f0*/  IMAD R7, R7, R26, RZ ;  /* 0x0000001a07077224 */ /* 0x000fc800078e02ff */
[----:B------:R-:W-:-:S04]  /*0a00*/  IMAD.HI.U32 R4, R5, R7, R4 ;  /* 0x0000000705047227 */ /* 0x000fc800078e0004 */
[----:B------:R-:W-:Y:S02]  /*0a10*/  IMAD R5, R2, R17, RZ ;  /* 0x0000001102057224 */ /* 0x000fe400078e02ff */
[----:B------:R-:W-:-:S04]  /*0a20*/  IMAD.MOV.U32 R2, RZ, RZ, RZ ;  /* 0x000000ffff027224 */ /* 0x000fc800078e00ff */
[----:B------:R-:W-:-:S04]  /*0a30*/  IMAD.HI.U32 R2, R3, R5, R2 ;  /* 0x0000000503027227 */ /* 0x000fc800078e0002 */
[----:B------:R-:W-:Y:S02]  /*0a40*/  IMAD.U32 R3, RZ, RZ, UR5 ;  /* 0x00000005ff037e24 */ /* 0x000fe4000f8e00ff */
[----:B------:R-:W-:-:S03]  /*0a50*/  IMAD.U32 R5, RZ, RZ, UR6 ;  /* 0x00000006ff057e24 */ /* 0x000fc6000f8e00ff */
[----:B------:R-:W-:Y:S01]  /*0a60*/  IABS R6, R3 ;  /* 0x0000000300067213 */ /* 0x000fe20000000000 */
[----:B------:R-:W-:Y:S01]  /*0a70*/  IMAD.U32 R3, RZ, RZ, UR7 ;  /* 0x00000007ff037e24 */ /* 0x000fe2000f8e00ff */
[----:B------:R-:W-:Y:S01]  /*0a80*/  IABS R7, R5 ;  /* 0x0000000500077213 */ /* 0x000fe20000000000 */
[----:B------:R-:W-:-:S03]  /*0a90*/  IMAD.HI.U32 R5, R4, R13, RZ ;  /* 0x0000000d04057227 */ /* 0x000fc600078e00ff */
[----:B------:R-:W-:Y:S01]  /*0aa0*/  IABS R9, R3 ;  /* 0x0000000300097213 */ /* 0x000fe20000000000 */
[----:B------:R-:W-:-:S04]  /*0ab0*/  IMAD.HI.U32 R3, R2, R6, RZ ;  /* 0x0000000602037227 */ /* 0x000fc800078e00ff */
[----:B------:R-:W-:Y:S02]  /*0ac0*/  IMAD.MOV R10, RZ, RZ, -R5 ;  /* 0x000000ffff0a7224 */ /* 0x000fe400078e0a05 */
[----:B------:R-:W-:-:S04]  /*0ad0*/  IMAD.HI.U32 R4, R2, R7, RZ ;  /* 0x0000000702047227 */ /* 0x000fc800078e00ff */
[----:B------:R-:W-:Y:S02]  /*0ae0*/  IMAD.MOV R5, RZ, RZ, -R3 ;  /* 0x000000ffff057224 */ /* 0x000fe400078e0a03 */
[----:B------:R-:W-:-:S04]  /*0af0*/  IMAD.HI.U32 R3, R2, R9, RZ ;  /* 0x0000000902037227 */ /* 0x000fc800078e00ff */
[----:B------:R-:W-:Y:S02]  /*0b00*/  IMAD.MOV R8, RZ, RZ, -R4 ;  /* 0x000000ffff087224 */ /* 0x000fe400078e0a04 */
[C---:B------:R-:W-:Y:S02]  /*0b10*/  IMAD R13, R26.reuse, R10, R13 ;  /* 0x0000000a1a0d7224 */ /* 0x040fe400078e020d */
[C---:B------:R-:W-:Y:S02]  /*0b20*/  IMAD R4, R17.reuse, R5, R6 ;  /* 0x0000000511047224 */ /* 0x040fe400078e0206 */
[----:B------:R-:W-:Y:S01]  /*0b30*/  IMAD.MOV R10, RZ, RZ, -R3 ;  /* 0x000000ffff0a7224 */ /* 0x000fe200078e0a03 */
[----:B------:R-:W-:Y:S01]  /*0b40*/  ISETP.GT.U32.AND P0, PT, R26, R13, PT ;  /* 0x0000000d1a00720c */ /* 0x000fe20003f04070 */
[----:B------:R-:W-:Y:S01]  /*0b50*/  IMAD.U32 R5, RZ, RZ, UR9 ;  /* 0x00000009ff057e24 */ /* 0x000fe2000f8e00ff */
[----:B------:R-:W-:Y:S01]  /*0b60*/  ISETP.GT.U32.AND P6, PT, R17, R4, PT ;  /* 0x000000041100720c */ /* 0x000fe20003fc4070 */
[----:B------:R-:W-:-:S04]  /*0b70*/  IMAD.HI.U32 R3, R2, R11, RZ ;  /* 0x0000000b02037227 */ /* 0x000fc800078e00ff */
[C---:B------:R-:W-:Y:S02]  /*0b80*/  IMAD R6, R17.reuse, R8, R7 ;  /* 0x0000000811067224 */ /* 0x040fe400078e0207 */
[C---:B------:R-:W-:Y:S01]  /*0b90*/  IMAD R7, R17.reuse, R10, R9 ;  /* 0x0000000a11077224 */ /* 0x040fe200078e0209 */
[----:B------:R-:W-:Y:S01]  /*0ba0*/  IABS R10, R5 ;  /* 0x00000005000a7213 */ /* 0x000fe20000000000 */
[----:B------:R-:W-:Y:S01]  /*0bb0*/  IMAD.MOV R8, RZ, RZ, -R3 ;  /* 0x000000ffff087224 */ /* 0x000fe200078e0a03 */
[C---:B------:R-:W-:Y:S01]  /*0bc0*/  ISETP.GT.U32.AND P4, PT, R17.reuse, R6, PT ;  /* 0x000000061100720c */ /* 0x040fe20003f84070 */
[----:B------:R-:W-:Y:S01]  /*0bd0*/  IMAD.U32 R3, RZ, RZ, UR10 ;  /* 0x0000000aff037e24 */ /* 0x000fe2000f8e00ff */
[----:B------:R-:W-:Y:S01]  /*0be0*/  ISETP.GT.U32.AND P5, PT, R17, R7, PT ;  /* 0x000000071100720c */ /* 0x000fe20003fa4070 */
[----:B------:R-:W-:Y:S02]  /*0bf0*/  IMAD.U32 R9, RZ, RZ, UR11 ;  /* 0x0000000bff097e24 */ /* 0x000fe4000f8e00ff */
[----:B------:R-:W-:Y:S01]  /*0c00*/  IMAD.U32 R5, RZ, RZ, UR4 ;  /* 0x00000004ff057e24 */ /* 0x000fe2000f8e00ff */
[----:B------:R-:W-:Y:S01]  /*0c10*/  IABS R18, R3 ;  /* 0x0000000300127213 */ /* 0x000fe20000000000 */
[----:B------:R-:W-:Y:S01]  /*0c20*/  IMAD.HI.U32 R3, R2, R10, RZ ;  /* 0x0000000a02037227 */ /* 0x000fe200078e00ff */
[----:B------:R-:W-:-:S02]  /*0c30*/  IABS R23, R9 ;  /* 0x0000000900177213 */ /* 0x000fc40000000000 */
[----:B------:R-:W-:Y:S01]  /*0c40*/  IABS R19, R5 ;  /* 0x0000000500137213 */ /* 0x000fe20000000000 */
[C---:B------:R-:W-:Y:S02]  /*0c50*/  IMAD R8, R17.reuse, R8, R11 ;  /* 0x0000000811087224 */ /* 0x040fe400078e020b */
[----:B------:R-:W-:Y:S02]  /*0c60*/  IMAD.MOV R11, RZ, RZ, -R3 ;  /* 0x000000ffff0b7224 */ /* 0x000fe400078e0a03 */
[----:B------:R-:W-:Y:S01]  /*0c70*/  IMAD.HI.U32 R3, R2, R18, RZ ;  /* 0x0000001202037227 */ /* 0x000fe200078e00ff */
[----:B------:R-:W-:-:S03]  /*0c80*/  ISETP.GT.U32.AND P1, PT, R17, R8, PT ;  /* 0x000000081100720c */ /* 0x000fc60003f24070 */
[----:B------:R-:W-:-:S04]  /*0c90*/  IMAD.HI.U32 R5, R2, R19, RZ ;  /* 0x0000001302057227 */ /* 0x000fc800078e00ff */
[----:B------:R-:W-:-:S04]  /*0ca0*/  IMAD.HI.U32 R9, R2, R23, RZ ;  /* 0x0000001702097227 */ /* 0x000fc800078e00ff */
[C---:B------:R-:W-:Y:S02]  /*0cb0*/  IMAD R2, R17.reuse, R11, R10 ;  /* 0x0000000b11027224 */ /* 0x040fe400078e020a */
[----:B------:R-:W-:Y:S02]  /*0cc0*/  IMAD.MOV R3, RZ, RZ, -R3 ;  /* 0x000000ffff037224 */ /* 0x000fe400078e0a03 */
[----:B------:R-:W-:Y:S01]  /*0cd0*/  IMAD.MOV R10, RZ, RZ, -R5 ;  /* 0x000000ffff0a7224 */ /* 0x000fe200078e0a05 */
[C---:B------:R-:W-:Y:S01]  /*0ce0*/  ISETP.GT.U32.AND P2, PT, R17.reuse, R2, PT ;  /* 0x000000021100720c */ /* 0x040fe20003f44070 */
[----:B------:R-:W-:Y:S01]  /*0cf0*/  IMAD.MOV R24, RZ, RZ, -R9 ;  /* 0x000000ffff187224 */ /* 0x000fe200078e0a09 */
[----:B------:R-:W-:Y:S01]  /*0d00*/  SHF.R.U32.HI R5, RZ, 0x2, R14 ;  /* 0x00000002ff057819 */ /* 0x000fe2000001160e */
[C---:B------:R-:W-:Y:S01]  /*0d10*/  IMAD R9, R17.reuse, R3, R18 ;  /* 0x0000000311097224 */ /* 0x040fe200078e0212 */
[----:B------:R-:W-:Y:S01]  /*0d20*/  LOP3.LUT R18, R16, 0x3fe, RZ, 0xc0, !PT ;  /* 0x000003fe10127812 */ /* 0x000fe200078ec0ff */
[C---:B------:R-:W-:Y:S01]  /*0d30*/  IMAD R10, R17.reuse, R10, R19 ;  /* 0x0000000a110a7224 */ /* 0x040fe200078e0213 */
[----:B------:R-:W-:Y:S01]  /*0d40*/  SHF.R.S32.HI R3, RZ, 0x1f, R12 ;  /* 0x0000001fff037819 */ /* 0x000fe2000001140c */
[C---:B------:R-:W-:Y:S01]  /*0d50*/  IMAD R11, R17.reuse, R24, R23 ;  /* 0x00000018110b7224 */ /* 0x040fe200078e0217 */
[C---:B------:R-:W-:Y:S01]  /*0d60*/  ISETP.GT.U32.AND P3, PT, R17.reuse, R9, PT ;  /* 0x000000091100720c */ /* 0x040fe20003f64070 */
[--C-:B------:R-:W-:Y:S01]  /*0d70*/  @!P6 IMAD.IADD R4, R4, 0x1, -R17.reuse ;  /* 0x000000010404e824 */ /* 0x100fe200078e0a11 */
[C---:B------:R-:W-:Y:S01]  /*0d80*/  ISETP.GT.U32.AND P6, PT, R17.reuse, R10, PT ;  /* 0x0000000a1100720c */ /* 0x040fe20003fc4070 */
[--C-:B------:R-:W-:Y:S01]  /*0d90*/  @!P4 IMAD.IADD R6, R6, 0x1, -R17.reuse ;  /* 0x000000010606c824 */ /* 0x100fe200078e0a11 */
[----:B------:R-:W-:Y:S01]  /*0da0*/  ISETP.GT.U32.AND P4, PT, R17, R11, PT ;  /* 0x0000000b1100720c */ /* 0x000fe20003f84070 */
[--C-:B------:R-:W-:Y:S01]  /*0db0*/  @!P5 IMAD.IADD R7, R7, 0x1, -R17.reuse ;  /* 0x000000010707d824 */ /* 0x100fe200078e0a11 */
[C---:B------:R-:W-:Y:S01]  /*0dc0*/  ISETP.GT.U32.AND P5, PT, R17.reuse, R4, PT ;  /* 0x000000041100720c */ /* 0x040fe20003fa4070 */
[----:B------:R-:W-:Y:S01]  /*0dd0*/  @!P1 IMAD.IADD R8, R8, 0x1, -R17 ;  /* 0x0000000108089824 */ /* 0x000fe200078e0a11 */
[----:B------:R-:W-:Y:S01]  /*0de0*/  ISETP.GT.U32.AND P1, PT, R17, R6, PT ;  /* 0x000000061100720c */ /* 0x000fe20003f24070 */
[--C-:B------:R-:W-:Y:S01]  /*0df0*/  @!P0 IMAD.IADD R13, R13, 0x1, -R26.reuse ;  /* 0x000000010d0d8824 */ /* 0x100fe200078e0a1a */
[----:B------:R-:W-:Y:S01]  /*0e00*/  LOP3.LUT R18, R18, 0x30, R5, 0x78, !PT ;  /* 0x0000003012127812 */ /* 0x000fe200078e7805 */
[--C-:B------:R-:W-:Y:S01]  /*0e10*/  @!P2 IMAD.IADD R2, R2, 0x1, -R17.reuse ;  /* 0x000000010202a824 */ /* 0x100fe200078e0a11 */
[----:B------:R-:W-:Y:S01]  /*0e20*/  ISETP.GT.U32.AND P2, PT, R17, R7, PT ;  /* 0x000000071100720c */ /* 0x000fe20003f44070 */
[--C-:B------:R-:W-:Y:S01]  /*0e30*/  @!P3 IMAD.IADD R9, R9, 0x1, -R17.reuse ;  /* 0x000000010909b824 */ /* 0x100fe200078e0a11 */
[----:B------:R-:W-:Y:S01]  /*0e40*/  ISETP.GT.U32.AND P0, PT, R26, R13, PT ;  /* 0x0000000d1a00720c */ /* 0x000fe20003f04070 */
[--C-:B------:R-:W-:Y:S01]  /*0e50*/  @!P6 IMAD.IADD R10, R10, 0x1, -R17.reuse ;  /* 0x000000010a0ae824 */ /* 0x100fe200078e0a11 */
[----:B------:R-:W-:Y:S01]  /*0e60*/  ISETP.GT.U32.AND P3, PT, R17, R8, PT ;  /* 0x000000081100720c */ /* 0x000fe20003f64070 */
[--C-:B------:R-:W-:Y:S01]  /*0e70*/  @!P4 IMAD.IADD R11, R11, 0x1, -R17.reuse ;  /* 0x000000010b0bc824 */ /* 0x100fe200078e0a11 */
[C---:B------:R-:W-:Y:S01]  /*0e80*/  ISETP.GT.U32.AND P4, PT, R17.reuse, R2, PT ;  /* 0x000000021100720c */ /* 0x040fe20003f84070 */
[--C-:B------:R-:W-:Y:S01]  /*0e90*/  @!P5 IMAD.IADD R4, R4, 0x1, -R17.reuse ;  /* 0x000000010404d824 */ /* 0x100fe200078e0a11 */
[C---:B------:R-:W-:Y:S01]  /*0ea0*/  ISETP.GT.U32.AND P5, PT, R17.reuse, R9, PT ;  /* 0x000000091100720c */ /* 0x040fe20003fa4070 */
[--C-:B------:R-:W-:Y:S01]  /*0eb0*/  @!P1 IMAD.IADD R6, R6, 0x1, -R17.reuse ;  /* 0x0000000106069824 */ /* 0x100fe200078e0a11 */
[C---:B------:R-:W-:Y:S01]  /*0ec0*/  ISETP.GT.U32.AND P6, PT, R17.reuse, R10, PT ;  /* 0x0000000a1100720c */ /* 0x040fe20003fc4070 */
[----:B------:R-:W-:Y:S01]  /*0ed0*/  IMAD.SHL.U32 R19, R14, 0x40, RZ ;  /* 0x000000400e137824 */ /* 0x000fe200078e00ff */
[----:B------:R-:W-:Y:S01]  /*0ee0*/  ISETP.GT.U32.AND P1, PT, R17, R11, PT ;  /* 0x0000000b1100720c */ /* 0x000fe20003f24070 */
[--C-:B------:R-:W-:Y:S01]  /*0ef0*/  @!P2 IMAD.IADD R7, R7, 0x1, -R17.reuse ;  /* 0x000000010707a824 */ /* 0x100fe200078e0a11 */
[----:B------:R-:W-:Y:S01]  /*0f00*/  ISETP.NE.AND P2, PT, R20, RZ, PT ;  /* 0x000000ff1400720c */ /* 0x000fe20003f45270 */
[----:B------:R-:W-:Y:S01]  /*0f10*/  @!P0 IMAD.IADD R13, R13, 0x1, -R26 ;  /* 0x000000010d0d8824 */ /* 0x000fe200078e0a1a */
[----:B------:R-:W-:Y:S01]  /*0f20*/  ISETP.GE.AND P0, PT, R15, RZ, PT ;  /* 0x000000ff0f00720c */ /* 0x000fe20003f06270 */
[--C-:B------:R-:W-:Y:S01]  /*0f30*/  @!P3 IMAD.IADD R8, R8, 0x1, -R17.reuse ;  /* 0x000000010808b824 */ /* 0x100fe200078e0a11 */
[----:B------:R-:W-:Y:S01]  /*0f40*/  ISETP.LE.AND P3, PT, RZ, UR5, PT ;  /* 0x00000005ff007c0c */ /* 0x000fe2000bf63270 */
[--C-:B------:R-:W-:Y:S01]  /*0f50*/  @!P4 IMAD.IADD R2, R2, 0x1, -R17.reuse ;  /* 0x000000010202c824 */ /* 0x100fe200078e0a11 */
[----:B------:R-:W-:Y:S01]  /*0f60*/  LOP3.LUT R5, RZ, R21, RZ, 0x33, !PT ;  /* 0x00000015ff057212 */ /* 0x000fe200078e33ff */
[--C-:B------:R-:W-:Y:S01]  /*0f70*/  @!P5 IMAD.IADD R9, R9, 0x1, -R17.reuse ;  /* 0x000000010909d824 */ /* 0x100fe200078e0a11 */
[----:B------:R-:W-:Y:S01]  /*0f80*/  ISETP.LE.AND P5, PT, RZ, UR9, PT ;  /* 0x00000009ff007c0c */ /* 0x000fe2000bfa3270 */
[--C-:B------:R-:W-:Y:S01]  /*0f90*/  @!P6 IMAD.IADD R10, R10, 0x1, -R17.reuse ;  /* 0x000000010a0ae824 */ /* 0x100fe200078e0a11 */
[----:B------:R-:W-:Y:S01]  /*0fa0*/  ISETP.LE.AND P6, PT, RZ, UR8, PT ;  /* 0x00000008ff007c0c */ /* 0x000fe2000bfc3270 */
[----:B------:R-:W-:Y:S01]  /*0fb0*/  @!P1 IMAD.IADD R11, R11, 0x1, -R17 ;  /* 0x000000010b0b9824 */ /* 0x000fe200078e0a11 */
[----:B------:R-:W-:Y:S01]  /*0fc0*/  ISETP.NE.AND P1, PT, R21, RZ, PT ;  /* 0x000000ff1500720c */ /* 0x000fe20003f25270 */
[----:B------:R-:W1:Y:S01]  /*0fd0*/  LDC R17, c[0x0][0x240] ;  /* 0x00009000ff117b82 */ /* 0x000e620000000800 */
[----:B------:R-:W-:Y:S01]  /*0fe0*/  ISETP.LE.AND P4, PT, RZ, UR11, PT ;  /* 0x0000000bff007c0c */ /* 0x000fe2000bf83270 */
[----:B------:R-:W-:Y:S01]  /*0ff0*/  @!P0 IMAD.MOV R13, RZ, RZ, -R13 ;  /* 0x000000ffff0d8224 */ /* 0x000fe200078e0a0d */
[----:B------:R-:W-:Y:S01]  /*1000*/  ISETP.LE.AND P0, PT, RZ, UR6, PT ;  /* 0x00000006ff007c0c */ /* 0x000fe2000bf03270 */
[----:B------:R-:W-:Y:S01]  /*1010*/  @!P3 IMAD.MOV R4, RZ, RZ, -R4 ;  /* 0x000000ffff04b224 */ /* 0x000fe200078e0a04 */
[----:B------:R-:W-:-:S02]  /*1020*/  @!P2 LOP3.LUT R13, RZ, R20, RZ, 0x33, !PT ;  /* 0x00000014ff0da212 */ /* 0x000fc400078e33ff */
[----:B------:R-:W-:Y:S02]  /*1030*/  CS2R R24, SRZ ;  /* 0x0000000000187805 */ /* 0x000fe4000001ff00 */
[----:B------:R-:W-:Y:S01]  /*1040*/  ISETP.LE.AND P2, PT, RZ, UR7, PT ;  /* 0x00000007ff007c0c */ /* 0x000fe2000bf43270 */
[----:B------:R-:W-:Y:S01]  /*1050*/  @!P5 IMAD.MOV R2, RZ, RZ, -R2 ;  /* 0x000000ffff02d224 */ /* 0x000fe200078e0a02 */
[C---:B------:R-:W-:Y:S01]  /*1060*/  SEL R4, R5.reuse, R4, !P1 ;  /* 0x0000000405047207 */ /* 0x040fe20004800000 */
[----:B------:R-:W-:Y:S01]  /*1070*/  @!P6 IMAD.MOV R8, RZ, RZ, -R8 ;  /* 0x000000ffff08e224 */ /* 0x000fe200078e0a08 */
[----:B------:R-:W-:Y:S01]  /*1080*/  ISETP.LE.AND P3, PT, RZ, UR10, PT ;  /* 0x0000000aff007c0c */ /* 0x000fe2000bf63270 */
[----:B------:R-:W-:Y:S01]  /*1090*/  ULDC.64 UR6, c[0x0][0x210] ;  /* 0x0000840000067ab9 */ /* 0x000fe20000000a00 */
[C---:B------:R-:W-:Y:S01]  /*10a0*/  SEL R2, R5.reuse, R2, !P1 ;  /* 0x0000000205027207 */ /* 0x040fe20004800000 */
[----:B------:R-:W-:Y:S01]  /*10b0*/  @!P4 IMAD.MOV R11, RZ, RZ, -R11 ;  /* 0x000000ffff0bc224 */ /* 0x000fe200078e0a0b */
[----:B------:R-:W-:Y:S01]  /*10c0*/  SEL R8, R5, R8, !P1 ;  /* 0x0000000805087207 */ /* 0x000fe20004800000 */
[----:B------:R-:W-:Y:S01]  /*10d0*/  @!P0 IMAD.MOV R6, RZ, RZ, -R6 ;  /* 0x000000ffff068224 */ /* 0x000fe200078e0a06 */
[----:B------:R-:W-:Y:S01]  /*10e0*/  ISETP.LE.AND P0, PT, RZ, UR4, PT ;  /* 0x00000004ff007c0c */ /* 0x000fe2000bf03270 */
[----:B------:R-:W-:Y:S01]  /*10f0*/  ULDC UR4, c[0x0][0x234] ;  /* 0x00008d0000047ab9 */ /* 0x000fe20000000800 */
[----:B------:R-:W-:Y:S01]  /*1100*/  LEA.HI R3, R3, R12, RZ, 0x5 ;  /* 0x0000000c03037211 */ /* 0x000fe200078f28ff */
[----:B------:R-:W-:Y:S01]  /*1110*/  @!P2 IMAD.MOV R7, RZ, RZ, -R7 ;  /* 0x000000ffff07a224 */ /* 0x000fe200078e0a07 */
[----:B------:R-:W-:-:S02]  /*1120*/  SEL R6, R5, R6, !P1 ;  /* 0x0000000605067207 */ /* 0x000fc40004800000 */
[----:B------:R-:W-:Y:S02]  /*1130*/  CS2R R26, SRZ ;  /* 0x00000000001a7805 */ /* 0x000fe4000001ff00 */
[----:B------:R-:W-:Y:S01]  /*1140*/  LOP3.LUT R19, R22, 0x1000, R19, 0xf8, !PT ;  /* 0x0000100016137812 */ /* 0x000fe200078ef813 */
[----:B-1----:R-:W-:Y:S01]  /*1150*/  IMAD R4, R4, R17, RZ ;  /* 0x0000001104047224 */ /* 0x002fe200078e02ff */
[C---:B------:R-:W-:Y:S01]  /*1160*/  SEL R7, R5.reuse, R7, !P1 ;  /* 0x0000000705077207 */ /* 0x040fe20004800000 */
[----:B------:R-:W-:Y:S01]  /*1170*/  @!P3 IMAD.MOV R9, RZ, RZ, -R9 ;  /* 0x000000ffff09b224 */ /* 0x000fe200078e0a09 */
[----:B------:R-:W-:Y:S01]  /*1180*/  LOP3.LUT R23, R0, 0x8, RZ, 0xfc, !PT ;  /* 0x0000000800177812 */ /* 0x000fe200078efcff */
[----:B------:R-:W-:Y:S01]  /*1190*/  IMAD R6, R6, R17, RZ ;  /* 0x0000001106067224 */ /* 0x000fe200078e02ff */
[C---:B0-----:R-:W-:Y:S01]  /*11a0*/  LEA R62, P6, R4.reuse, R92, 0x1 ;  /* 0x0000005c043e7211 */ /* 0x041fe200078c08ff */
[----:B------:R-:W-:Y:S01]  /*11b0*/  @!P0 IMAD.MOV R10, RZ, RZ, -R10 ;  /* 0x000000ffff0a8224 */ /* 0x000fe200078e0a0a */
[----:B------:R-:W-:Y:S01]  /*11c0*/  SEL R9, R5, R9, !P1 ;  /* 0x0000000905097207 */ /* 0x000fe20004800000 */
[----:B------:R-:W-:Y:S01]  /*11d0*/  IMAD R7, R7, R17, RZ ;  /* 0x0000001107077224 */ /* 0x000fe200078e02ff */
[----:B------:R-:W-:Y:S01]  /*11e0*/  LEA.HI.X.SX32 R85, R4, R93, 0x1, P6 ;  /* 0x0000005d04557211 */ /* 0x000fe200030f0eff */
[-C--:B------:R-:W-:Y:S01]  /*11f0*/  IMAD R8, R8, R17.reuse, RZ ;  /* 0x0000001108087224 */ /* 0x080fe200078e02ff */
[----:B------:R-:W0:Y:S01]  /*1200*/  LDC R4, c[0x0][0x23c] ;  /* 0x00008f00ff047b82 */ /* 0x000e220000000800 */
[C---:B------:R-:W-:Y:S01]  /*1210*/  SEL R10, R5.reuse, R10, !P1 ;  /* 0x0000000a050a7207 */ /* 0x040fe20004800000 */
[----:B------:R-:W-:Y:S01]  /*1220*/  IMAD R89, R2, R17, RZ ;  /* 0x0000001102597224 */ /* 0x000fe200078e02ff */
[----:B------:R-:W-:Y:S01]  /*1230*/  SEL R5, R5, R11, !P1 ;  /* 0x0000000b05057207 */ /* 0x000fe20004800000 */
[-C--:B------:R-:W-:Y:S01]  /*1240*/  IMAD R9, R9, R17.reuse, RZ ;  /* 0x0000001109097224 */ /* 0x080fe200078e02ff */
[-C--:B------:R-:W-:Y:S01]  /*1250*/  LEA R64, P1, R6, R92.reuse, 0x1 ;  /* 0x0000005c06407211 */ /* 0x080fe200078208ff */
[-C--:B------:R-:W-:Y:S01]  /*1260*/  IMAD R97, R10, R17.reuse, RZ ;  /* 0x000000110a617224 */ /* 0x080fe200078e02ff */
[-C--:B------:R-:W-:Y:S01]  /*1270*/  LEA R16, P2, R7, R92.reuse, 0x1 ;  /* 0x0000005c07107211 */ /* 0x080fe200078408ff */
[----:B------:R-:W-:Y:S01]  /*1280*/  IMAD R11, R13, UR4, RZ ;  /* 0x000000040d0b7c24 */ /* 0x000fe2000f8e02ff */
[-C--:B------:R-:W-:Y:S01]  /*1290*/  LEA R12, P3, R8, R92.reuse, 0x1 ;  /* 0x0000005c080c7211 */ /* 0x080fe200078608ff */
[----:B------:R-:W-:Y:S01]  /*12a0*/  IMAD R5, R5, R17, RZ ;  /* 0x0000001105057224 */ /* 0x000fe200078e02ff */
[-C--:B------:R-:W-:Y:S01]  /*12b0*/  LEA R70, P4, R89, R92.reuse, 0x1 ;  /* 0x0000005c59467211 */ /* 0x080fe200078808ff */
[----:B------:R-:W-:Y:S01]  /*12c0*/  IMAD R65, R23, R63, RZ ;  /* 0x0000003f17417224 */ /* 0x000fe200078e02ff */
[----:B------:R-:W-:-:S02]  /*12d0*/  LEA R10, P5, R9, R92, 0x1 ;  /* 0x0000005c090a7211 */ /* 0x000fc400078a08ff */
[-C--:B------:R-:W-:Y:S02]  /*12e0*/  LEA R76, P6, R97, R92.reuse, 0x1 ;  /* 0x0000005c614c7211 */ /* 0x080fe400078c08ff */
[-C--:B------:R-:W-:Y:S02]  /*12f0*/  LEA.HI.X.SX32 R87, R6, R93.reuse, 0x1, P1 ;  /* 0x0000005d06577211 */ /* 0x080fe400008f0eff */
[----:B------:R-:W-:Y:S02]  /*1300*/  LOP3.LUT R21, R14, 0x1f, RZ, 0xc0, !PT ;  /* 0x0000001f0e157812 */ /* 0x000fe400078ec0ff */
[----:B------:R-:W-:Y:S02]  /*1310*/  LOP3.LUT R22, R0, 0x4, RZ, 0xfc, !PT ;  /* 0x0000000400167812 */ /* 0x000fe400078efcff */
[----:B------:R-:W-:Y:S01]  /*1320*/  LEA R2, P0, R11, UR6, 0x1 ;  /* 0x000000060b027c11 */ /* 0x000fe2000f8008ff */
[----:B0-----:R-:W-:Y:S01]  /*1330*/  IMAD.SHL.U32 R83, R4, 0x20, RZ ;  /* 0x0000002004537824 */ /* 0x001fe200078e00ff */
[----:B------:R-:W-:Y:S01]  /*1340*/  LEA R86, P1, R5, R92, 0x1 ;  /* 0x0000005c05567211 */ /* 0x000fe200078208ff */
[----:B------:R-:W-:Y:S01]  /*1350*/  IMAD R81, R21, R4, RZ ;  /* 0x0000000415517224 */ /* 0x000fe200078e02ff */
[----:B------:R-:W-:Y:S01]  /*1360*/  LEA.HI.X.SX32 R17, R7, R93, 0x1, P2 ;  /* 0x0000005d07117211 */ /* 0x000fe200010f0eff */
[----:B------:R-:W-:Y:S01]  /*1370*/  IMAD R63, R22, R63, RZ ;  /* 0x0000003f163f7224 */ /* 0x000fe200078e02ff */
[----:B------:R-:W-:-:S02]  /*1380*/  LEA.HI.X.SX32 R13, R8, R93, 0x1, P3 ;  /* 0x0000005d080d7211 */ /* 0x000fc400018f0eff */
[-C--:B------:R-:W-:Y:S02]  /*1390*/  LEA.HI.X.SX32 R89, R89, R93.reuse, 0x1, P4 ;  /* 0x0000005d59597211 */ /* 0x080fe400020f0eff */
[-C--:B------:R-:W-:Y:S02]  /*13a0*/  LEA.HI.X.SX32 R99, R9, R93.reuse, 0x1, P5 ;  /* 0x0000005d09637211 */ /* 0x080fe400028f0eff */
[-C--:B------:R-:W-:Y:S02]  /*13b0*/  LEA.HI.X.SX32 R97, R97, R93.reuse, 0x1, P6 ;  /* 0x0000005d61617211 */ /* 0x080fe400030f0eff */
[----:B------:R-:W-:Y:S02]  /*13c0*/  LEA.HI.X.SX32 R93, R5, R93, 0x1, P1 ;  /* 0x0000005d055d7211 */ /* 0x000fe400008f0eff */
[----:B------:R-:W-:Y:S02]  /*13d0*/  LEA.HI.X.SX32 R11, R11, UR7, 0x1, P0 ;  /* 0x000000070b0b7c11 */ /* 0x000fe400080f0eff */
[----:B------:R-:W-:-:S02]  /*13e0*/  SHF.R.S32.HI R20, RZ, 0x5, R3 ;  /* 0x00000005ff147819 */ /* 0x000fc40000011403 */
[----:B------:R-:W-:-:S07]  /*13f0*/  LOP3.LUT R61, R19, 0x40, RZ, 0x3c, !PT ;  /* 0x00000040133d7812 */ /* 0x000fce00078e3cff */
.L_x_1:
[----:B------:R-:W-:Y:S01]  /*1400*/  ISETP.GE.AND P1, PT, R23, UR16, PT ;  /* 0x0000001017007c0c */ /* 0x000fe2000bf26270 */
[----:B------:R-:W-:Y:S01]  /*1410*/  IMAD.MOV.U32 R3, RZ, RZ, R11 ;  /* 0x000000ffff037224 */ /* 0x000fe200078e000b */
[----:B------:R-:W-:Y:S02]  /*1420*/  PRMT R80, RZ, 0x7610, R80 ;  /* 0x00007610ff507816 */ /* 0x000fe40000000050 */
[----:B------:R-:W-:Y:S01]  /*1430*/  ISETP.GE.AND P0, PT, R0, UR16, PT ;  /* 0x0000001000007c0c */ /* 0x000fe2000bf06270 */
[----:B------:R-:W-:Y:S01]  /*1440*/  IMAD.WIDE R90, R65, 0x2, R2 ;  /* 0x00000002415a7825 */ /* 0x000fe200078e0202 */
[----:B------:R-:W-:Y:S02]  /*1450*/  PRMT R84, RZ, 0x7610, R84 ;  /* 0x00007610ff547816 */ /* 0x000fe40000000054 */
[----:B------:R-:W-:Y:S01]  /*1460*/  PRMT R78, RZ, 0x7610, R78 ;  /* 0x00007610ff4e7816 */ /* 0x000fe2000000004e */
[----:B------:R-:W-:-:S04]  /*1470*/  IMAD.WIDE R8, R73, 0x2, R2 ;  /* 0x0000000249087825 */ /* 0x000fc800078e0202 */
[----:B------:R-:W2:Y:S01]  /*1480*/  @!P1 LDG.E.U16 R80, desc[UR14][R90.64] ;  /* 0x0000000e5a509981 */ /* 0x000ea2000c1e1500 */
[----:B------:R-:W-:Y:S01]  /*1490*/  ISETP.GE.AND P1, PT, R59, UR16, PT ;  /* 0x000000103b007c0c */ /* 0x000fe2000bf26270 */
[----:B------:R-:W-:-:S05]  /*14a0*/  IMAD.WIDE R4, R77, 0x2, R2 ;  /* 0x000000024d047825 */ /* 0x000fca00078e0202 */
[----:B------:R0:W3:Y:S01]  /*14b0*/  @!P0 LDG.E.U16 R78, desc[UR14][R4.64] ;  /* 0x0000000e044e8981 */ /* 0x0000e2000c1e1500 */
[----:B------:R-:W-:-:S06]  /*14c0*/  ISETP.GE.AND P0, PT, R57, UR16, PT ;  /* 0x0000001039007c0c */ /* 0x000fcc000bf06270 */
[----:B------:R-:W4:Y:S01]  /*14d0*/  @!P1 LDG.E.U16 R84, desc[UR14][R8.64] ;  /* 0x0000000e08549981 */ /* 0x000f22000c1e1500 */
[----:B------:R-:W-:Y:S01]  /*14e0*/  PRMT R82, RZ, 0x7610, R82 ;  /* 0x00007610ff527816 */ /* 0x000fe20000000052 */
[----:B------:R-:W-:-:S05]  /*14f0*/  IMAD.WIDE R6, R69, 0x2, R2 ;  /* 0x0000000245067825 */ /* 0x000fca00078e0202 */
[----:B------:R1:W5:Y:S01]  /*1500*/  @!P0 LDG.E.U16 R82, desc[UR14][R6.64] ;  /* 0x0000000e06528981 */ /* 0x000362000c1e1500 */
[----:B------:R-:W-:Y:S01]  /*1510*/  ISETP.GE.AND P0, PT, R22, UR16, PT ;  /* 0x0000001016007c0c */ /* 0x000fe2000bf06270 */
[----:B0-----:R-:W-:Y:S01]  /*1520*/  IMAD.WIDE R4, R63, 0x2, R2 ;  /* 0x000000023f047825 */ /* 0x001fe200078e0202 */
[----:B------:R-:W-:Y:S02]  /*1530*/  PRMT R72, RZ, 0x7610, R72 ;  /* 0x00007610ff487816 */ /* 0x000fe40000000048 */
[----:B------:R-:W-:-:S09]  /*1540*/  PRMT R66, RZ, 0x7610, R66 ;  /* 0x00007610ff427816 */ /* 0x000fd20000000042 */
[----:B------:R0:W5:Y:S01]  /*1550*/  @!P0 LDG.E.U16 R72, desc[UR14][R4.64] ;  /* 0x0000000e04488981 */ /* 0x000162000c1e1500 */
[----:B------:R-:W-:Y:S01]  /*1560*/  ISETP.GE.AND P0, PT, R56, UR16, PT ;  /* 0x0000001038007c0c */ /* 0x000fe2000bf06270 */
[----:B-1----:R-:W-:Y:S01]  /*1570*/  IMAD.WIDE R6, R67, 0x2, R2 ;  /* 0x0000000243067825 */ /* 0x002fe200078e0202 */
[----:B------:R-:W-:Y:S02]  /*1580*/  ISETP.GE.AND P1, PT, R58, UR16, PT ;  /* 0x000000103a007c0c */ /* 0x000fe4000bf26270 */
[----:B------:R-:W-:-:S09]  /*1590*/  PRMT R68, RZ, 0x7610, R68 ;  /* 0x00007610ff447816 */ /* 0x000fd20000000044 */
[----:B------:R-:W5:Y:S01]  /*15a0*/  @!P0 LDG.E.U16 R66, desc[UR14][R6.64] ;  /* 0x0000000e06428981 */ /* 0x000f62000c1e1500 */
[----:B------:R-:W-:Y:S01]  /*15b0*/  ISETP.GE.AND P0, PT, R60, UR16, PT ;  /* 0x000000103c007c0c */ /* 0x000fe2000bf06270 */
[----:B------:R-:W-:Y:S01]  /*15c0*/  IMAD.WIDE R8, R71, 0x2, R2 ;  /* 0x0000000247087825 */ /* 0x000fe200078e0202 */
[----:B------:R-:W-:-:S03]  /*15d0*/  PRMT R74, RZ, 0x7610, R74 ;  /* 0x00007610ff4a7816 */ /* 0x000fc6000000004a */
[----:B0-----:R-:W-:Y:S01]  /*15e0*/  IMAD.WIDE R4, R75, 0x2, R2 ;  /* 0x000000024b047825 */ /* 0x001fe200078e0202 */
[----:B------:R-:W5:Y:S07]  /*15f0*/  @!P1 LDG.E.U16 R68, desc[UR14][R8.64] ;  /* 0x0000000e08449981 */ /* 0x000f6e000c1e1500 */
[----:B------:R0:W5:Y:S01]  /*1600*/  @!P0 LDG.E.U16 R74, desc[UR14][R4.64] ;  /* 0x0000000e044a8981 */ /* 0x000162000c1e1500 */
[----:B------:R-:W-:Y:S01]  /*1610*/  BAR.SYNC.DEFER_BLOCKING 0x0 ;  /* 0x0000000000007b1d */ /* 0x000fe20000010000 */
[----:B------:R-:W-:-:S02]  /*1620*/  ISETP.GE.AND P1, PT, R21, UR16, PT ;  /* 0x0000001015007c0c */ /* 0x000fc4000bf26270 */
[----:B------:R-:W-:Y:S01]  /*1630*/  PRMT R95, RZ, 0x7610, R95 ;  /* 0x00007610ff5f7816 */ /* 0x000fe2000000005f */
[----:B0-----:R-:W-:Y:S02]  /*1640*/  IMAD.MOV.U32 R4, RZ, RZ, R86 ;  /* 0x000000ffff047224 */ /* 0x001fe400078e0056 */
[----:B------:R-:W-:Y:S02]  /*1650*/  IMAD.MOV.U32 R5, RZ, RZ, R93 ;  /* 0x000000ffff057224 */ /* 0x000fe400078e005d */
[----:B------:R-:W-:-:S06]  /*1660*/  IMAD.WIDE R6, R81, 0x2, R4 ;  /* 0x0000000251067825 */ /* 0x000fcc00078e0204 */
[----:B------:R0:W5:Y:S02]  /*1670*/  @!P1 LDG.E.U16 R95, desc[UR14][R6.64] ;  /* 0x0000000e065f9981 */ /* 0x000164000c1e1500 */
[----:B0-----:R-:W-:Y:S02]  /*1680*/  IMAD.MOV.U32 R6, RZ, RZ, R76 ;  /* 0x000000ffff067224 */ /* 0x001fe400078e004c */
[--C-:B------:R-:W-:Y:S01]  /*1690*/  IMAD.MOV.U32 R7, RZ, RZ, R97.reuse ;  /* 0x000000ffff077224 */ /* 0x100fe200078e0061 */
[----:B------:R-:W-:Y:S01]  /*16a0*/  PRMT R97, RZ, 0x7610, R97 ;  /* 0x00007610ff617816 */ /* 0x000fe20000000061 */
[----:B------:R-:W-:-:S05]  /*16b0*/  IMAD.WIDE R8, R81, 0x2, R6 ;  /* 0x0000000251087825 */ /* 0x000fca00078e0206 */
[----:B------:R0:W5:Y:S02]  /*16c0*/  @!P1 LDG.E.U16 R97, desc[UR14][R8.64] ;  /* 0x0000000e08619981 */ /* 0x000164000c1e1500 */
[----:B0-----:R-:W-:Y:S02]  /*16d0*/  IMAD.MOV.U32 R8, RZ, RZ, R10 ;  /* 0x000000ffff087224 */ /* 0x001fe400078e000a */
[--C-:B------:R-:W-:Y:S01]  /*16e0*/  IMAD.MOV.U32 R9, RZ, RZ, R99.reuse ;  /* 0x000000ffff097224 */ /* 0x100fe200078e0063 */
[----:B------:R-:W-:Y:S01]  /*16f0*/  PRMT R99, RZ, 0x7610, R99 ;  /* 0x00007610ff637816 */ /* 0x000fe20000000063 */
[----:B------:R-:W-:Y:S01]  /*1700*/  IMAD.WIDE R10, R81, 0x2, R8 ;  /* 0x00000002510a7825 */ /* 0x000fe200078e0208 */
[----:B------:R-:W-:-:S04]  /*1710*/  PRMT R101, RZ, 0x7610, R101 ;  /* 0x00007610ff657816 */ /* 0x000fc80000000065 */
[----:B------:R0:W5:Y:S01]  /*1720*/  @!P1 LDG.E.U16 R99, desc[UR14][R10.64] ;  /* 0x0000000e0a639981 */ /* 0x000162000c1e1500 */
[----:B------:R-:W-:Y:S01]  /*1730*/  PRMT R103, RZ, 0x7610, R103 ;  /* 0x00007610ff677816 */ /* 0x000fe20000000067 */
[----:B------:R-:W-:Y:S01]  /*1740*/  IMAD.WIDE R90, R81, 0x2, R12 ;  /* 0x00000002515a7825 */ /* 0x000fe200078e020c */
[----:B------:R-:W-:-:S03]  /*1750*/  PRMT R105, RZ, 0x7610, R105 ;  /* 0x00007610ff697816 */ /* 0x000fc60000000069 */
[----:B------:R-:W-:Y:S01]  /*1760*/  IMAD.MOV.U32 R86, RZ, RZ, R64 ;  /* 0x000000ffff567224 */ /* 0x000fe200078e0040 */
[----:B------:R-:W5:Y:S01]  /*1770*/  @!P1 LDG.E.U16 R103, desc[UR14][R90.64] ;  /* 0x0000000e5a679981 */ /* 0x000f62000c1e1500 */
[----:B0-----:R-:W-:Y:S02]  /*1780*/  IMAD.MOV.U32 R10, RZ, RZ, R70 ;  /* 0x000000ffff0a7224 */ /* 0x001fe400078e0046 */
[----:B------:R-:W-:Y:S02]  /*1790*/  IMAD.MOV.U32 R11, RZ, RZ, R89 ;  /* 0x000000ffff0b7224 */ /* 0x000fe400078e0059 */
[C---:B------:R-:W-:Y:S01]  /*17a0*/  IMAD.WIDE R88, R81.reuse, 0x2, R10 ;  /* 0x0000000251587825 */ /* 0x040fe200078e020a */
[----:B------:R-:W-:Y:S02]  /*17b0*/  PRMT R107, RZ, 0x7610, R107 ;  /* 0x00007610ff6b7816 */ /* 0x000fe4000000006b */
[----:B------:R-:W-:Y:S01]  /*17c0*/  PRMT R109, RZ, 0x7610, R109 ;  /* 0x00007610ff6d7816 */ /* 0x000fe2000000006d */
[C---:B------:R-:W-:Y:S01]  /*17d0*/  IMAD.WIDE R92, R81.reuse, 0x2, R16 ;  /* 0x00000002515c7825 */ /* 0x040fe200078e0210 */
[----:B------:R0:W5:Y:S04]  /*17e0*/  @!P1 LDG.E.U16 R101, desc[UR14][R88.64] ;  /* 0x0000000e58659981 */ /* 0x000168000c1e1500 */
[----:B------:R-:W5:Y:S01]  /*17f0*/  @!P1 LDG.E.U16 R105, desc[UR14][R92.64] ;  /* 0x0000000e5c699981 */ /* 0x000f62000c1e1500 */
[----:B0-----:R-:W-:-:S05]  /*1800*/  IMAD.WIDE R88, R81, 0x2, R86 ;  /* 0x0000000251587825 */ /* 0x001fca00078e0256 */
[----:B------:R-:W5:Y:S04]  /*1810*/  @!P1 LDG.E.U16 R107, desc[UR14][R88.64] ;  /* 0x0000000e586b9981 */ /* 0x000f68000c1e1500 */
[----:B----4-:R0:W-:Y:S02]  /*1820*/  STS.U16 [R19+UR12+0xc00], R84 ;  /* 0x000c005413007988 */ /* 0x0101e4000800040c */
[----:B0-----:R-:W-:-:S04]  /*1830*/  IMAD.MOV.U32 R84, RZ, RZ, R62 ;  /* 0x000000ffff547224 */ /* 0x001fc800078e003e */
[----:B------:R-:W-:-:S05]  /*1840*/  IMAD.WIDE R90, R81, 0x2, R84 ;  /* 0x00000002515a7825 */ /* 0x000fca00078e0254 */
[----:B------:R-:W4:Y:S04]  /*1850*/  @!P1 LDG.E.U16 R109, desc[UR14][R90.64] ;  /* 0x0000000e5a6d9981 */ /* 0x000f28000c1e1500 */
[----:B---3--:R-:W-:Y:S04]  /*1860*/  STS.U16 [R19+UR12], R78 ;  /* 0x0000004e13007988 */ /* 0x008fe8000800040c */
[----:B--2---:R-:W-:Y:S04]  /*1870*/  STS.U16 [R19+UR12+0x400], R80 ;  /* 0x0004005013007988 */ /* 0x004fe8000800040c */
[----:B-----5:R-:W-:Y:S04]  /*1880*/  STS.U16 [R19+UR12+0x800], R82 ;  /* 0x0008005213007988 */ /* 0x020fe8000800040c */
[----:B------:R-:W-:Y:S04]  /*1890*/  STS.U16 [R61+UR12+0x200], R72 ;  /* 0x000200483d007988 */ /* 0x000fe8000800040c */
[----:B------:R-:W-:Y:S04]  /*18a0*/  STS.U16 [R61+UR12+0x600], R66 ;  /* 0x000600423d007988 */ /* 0x000fe8000800040c */
[----:B------:R-:W-:Y:S04]  /*18b0*/  STS.U16 [R61+UR12+0xa00], R68 ;  /* 0x000a00443d007988 */ /* 0x000fe8000800040c */
[----:B------:R-:W-:Y:S04]  /*18c0*/  STS.U16 [R61+UR12+0xe00], R74 ;  /* 0x000e004a3d007988 */ /* 0x000fe8000800040c */
[----:B------:R-:W-:Y:S04]  /*18d0*/  STS.U16 [R18+UR12+0x2000], R95 ;  /* 0x0020005f12007988 */ /* 0x000fe8000800040c */
[----:B------:R-:W-:Y:S04]  /*18e0*/  STS.U16 [R18+UR12+0x2400], R97 ;  /* 0x0024006112007988 */ /* 0x000fe8000800040c */
[----:B------:R0:W-:Y:S04]  /*18f0*/  STS.U16 [R18+UR12+0x2800], R99 ;  /* 0x0028006312007988 */ /* 0x0001e8000800040c */
[----:B------:R1:W-:Y:S04]  /*1900*/  STS.U16 [R18+UR12+0x3000], R103 ;  /* 0x0030006712007988 */ /* 0x0003e8000800040c */
[----:B------:R1:W-:Y:S04]  /*1910*/  STS.U16 [R18+UR12+0x2c00], R101 ;  /* 0x002c006512007988 */ /* 0x0003e8000800040c */
[----:B------:R1:W-:Y:S04]  /*1920*/  STS.U16 [R18+UR12+0x3400], R105 ;  /* 0x0034006912007988 */ /* 0x0003e8000800040c */
[----:B------:R1:W-:Y:S01]  /*1930*/  STS.U16 [R18+UR12+0x3800], R107 ;  /* 0x0038006b12007988 */ /* 0x0003e2000800040c */
[----:B------:R-:W-:-:S02]  /*1940*/  USHF.L.U32 UR4, UR17, 0x6, URZ ;  /* 0x0000000611047899 */ /* 0x000fc4000800063f */
[----:B------:R-:W-:Y:S02]  /*1950*/  USHF.L.U32 UR5, UR17, 0x5, URZ ;  /* 0x0000000511057899 */ /* 0x000fe4000800063f */
[----:B------:R-:W-:Y:S02]  /*1960*/  ULOP3.LUT UR4, UR4, 0x100, URZ, 0xc0, !UPT ;  /* 0x0000010004047892 */ /* 0x000fe4000f8ec03f */
[----:B------:R-:W-:Y:S02]  /*1970*/  ULOP3.LUT UR5, UR5, 0x100, URZ, 0xc0, !UPT ;  /* 0x0000010005057892 */ /* 0x000fe4000f8ec03f */
[----:B------:R-:W-:Y:S02]  /*1980*/  ULEA.HI UR4, UR12, UR4, URZ, 0x1c ;  /* 0x000000040c047291 */ /* 0x000fe4000f8fe03f */
[----:B------:R-:W-:Y:S02]  /*1990*/  ULEA.HI UR5, UR18, UR5, URZ, 0x1c ;  /* 0x0000000512057291 */ /* 0x000fe4000f8fe03f */
[----:B------:R-:W-:-:S02]  /*19a0*/  ULOP3.LUT UR4, UR4, 0x3fff, URZ, 0xc0, !UPT ;  /* 0x00003fff04047892 */ /* 0x000fc4000f8ec03f */
[----:B------:R-:W-:Y:S01]  /*19b0*/  ULOP3.LUT UR6, UR5, 0x3fff, URZ, 0xc0, !UPT ;  /* 0x00003fff05067892 */ /* 0x000fe2000f8ec03f */
[----:B------:R-:W-:Y:S02]  /*19c0*/  UMOV UR7, 0x80000020 ;  /* 0x8000002000077882 */ /* 0x000fe40000000000 */
[----:B------:R-:W-:Y:S01]  /*19d0*/  UMOV UR5, 0x40000040 ;  /* 0x4000004000057882 */ /* 0x000fe20000000000 */
[----:B------:R-:W-:Y:S01]  /*19e0*/  UMOV UR8, 0x80 ;  /* 0x0000008000087882 */ /* 0x000fe20000000000 */
[----:B------:R-:W-:Y:S01]  /*19f0*/  UMOV UR9, 0x40000040 ;  /* 0x4000004000097882 */ /* 0x000fe20000000000 */
[----:B------:R-:W-:Y:S01]  /*1a00*/  UMOV UR10, 0xfffffffe ;  /* 0xfffffffe000a7882 */ /* 0x000fe20000000000 */
[----:B------:R-:W-:Y:S01]  /*1a10*/  UMOV UR11, 0x7fffffdf ;  /* 0x7fffffdf000b7882 */ /* 0x000fe20000000000 */
[----:B----4-:R1:W-:Y:S01]  /*1a20*/  STS.U16 [R18+UR12+0x3c00], R109 ;  /* 0x003c006d12007988 */ /* 0x0103e2000800040c */
[----:B------:R2:W-:Y:S06]  /*1a30*/  MEMBAR.ALL.CTA ;  /* 0x0000000000007992 */ /* 0x0005ec0000008000 */
[----:B--2---:R-:W2:Y:S02]  /*1a40*/  FENCE.VIEW.ASYNC.S ;  /* 0x00000000000073c6 */ /* 0x004ea40000000000 */
[----:B--2---:R-:W-:Y:S06]  /*1a50*/  BAR.SYNC.DEFER_BLOCKING 0x0 ;  /* 0x0000000000007b1d */ /* 0x004fec0000010000 */
[----:B------:R-:W-:-:S06]  /*1a60*/  WARPGROUP.ARRIVE ;  /* 0x00000000000079c5 */ /* 0x000fcc0000000000 */
[----:B------:R-:W-:Y:S01]  /*1a70*/  HGMMA.64x64x16.F32.BF16 R24, gdesc[UR4].tnspA, R24 ;  /* 0x20e00000041879f0 */ /* 0x000fe20008701818 */
[----:B------:R-:W-:Y:S01]  /*1a80*/  UMOV UR5, URZ ;  /* 0x0000003f00057c82 */ /* 0x000fe20008000000 */
[----:B------:R-:W-:Y:S01]  /*1a90*/  UMOV UR7, URZ ;  /* 0x0000003f00077c82 */ /* 0x000fe20008000000 */
[----:B------:R-:W-:Y:S02]  /*1aa0*/  UIADD3.64 UR4, UR4, UR8, URZ ;  /* 0x0000000804047297 */ /* 0x000fe4000fffe03f */
[----:B------:R-:W-:Y:S01]  /*1ab0*/  UIADD3.64 UR6, UR6, -UR10, URZ ;  /* 0x8000000a06067297 */ /* 0x000fe2000fffe03f */
[----:B------:R-:W-:-:S05]  /*1ac0*/  VIADD R20, R20, 0xffffffff ;  /* 0xffffffff14147836 */ /* 0x000fca0000000000 */
[----:B------:R-:W-:-:S03]  /*1ad0*/  ISETP.NE.U32.AND P0, PT, R20, RZ, PT ;  /* 0x000000ff1400720c */ /* 0x000fc60003f05070 */
[----:B------:R-:W-:Y:S01]  /*1ae0*/  HGMMA.64x64x16.F32.BF16 R24, gdesc[UR4].tnspA, R24, gsb0 ;  /* 0x20e00000041879f0 */ /* 0x000fe20008001818 */
[----:B------:R-:W-:Y:S01]  /*1af0*/  IMAD.WIDE R88, R83, 0x2, R10 ;  /* 0x0000000253587825 */ /* 0x000fe200078e020a */
[----:B------:R-:W-:-:S03]  /*1b00*/  UIADD3 UR16, UR16, -0x20, URZ ;  /* 0xffffffe010107890 */ /* 0x000fc6000fffe03f */
[----:B------:R-:W-:-:S04]  /*1b10*/  IMAD.WIDE R86, R83, 0x2, R86 ;  /* 0x0000000253567825 */ /* 0x000fc800078e0256 */
[----:B------:R-:W-:-:S04]  /*1b20*/  IMAD.WIDE R10, R83, 0x2, R8 ;  /* 0x00000002530a7825 */ /* 0x000fc800078e0208 */
[----:B------:R-:W-:-:S04]  /*1b30*/  IMAD.WIDE R84, R83, 0x2, R84 ;  /* 0x0000000253547825 */ /* 0x000fc800078e0254 */
[----:B------:R-:W-:-:S04]  /*1b40*/  IMAD.WIDE R6, R83, 0x2, R6 ;  /* 0x0000000253067825 */ /* 0x000fc800078e0206 */
[----:B------:R-:W-:-:S04]  /*1b50*/  IMAD.WIDE R4, R83, 0x2, R4 ;  /* 0x0000000253047825 */ /* 0x000fc800078e0204 */
[----:B------:R-:W-:-:S04]  /*1b60*/  IMAD.WIDE R2, R79, 0x2, R2 ;  /* 0x000000024f027825 */ /* 0x000fc800078e0202 */
[----:B------:R-:W-:Y:S02]  /*1b70*/  IMAD.MOV.U32 R64, RZ, RZ, R86 ;  /* 0x000000ffff407224 */ /* 0x000fe400078e0056 */
[----:B0-----:R-:W-:Y:S02]  /*1b80*/  IMAD.MOV.U32 R99, RZ, RZ, R11 ;  /* 0x000000ffff637224 */ /* 0x001fe400078e000b */
[----:B------:R-:W-:Y:S02]  /*1b90*/  IMAD.MOV.U32 R62, RZ, RZ, R84 ;  /* 0x000000ffff3e7224 */ /* 0x000fe400078e0054 */
[----:B------:R-:W-:-:S04]  /*1ba0*/  IMAD.WIDE R16, R83, 0x2, R16 ;  /* 0x0000000253107825 */ /* 0x000fc800078e0210 */
[----:B------:R-:W-:-:S04]  /*1bb0*/  IMAD.WIDE R12, R83, 0x2, R12 ;  /* 0x00000002530c7825 */ /* 0x000fc800078e020c */
[----:B------:R-:W-:Y:S02]  /*1bc0*/  IMAD.MOV.U32 R70, RZ, RZ, R88 ;  /* 0x000000ffff467224 */ /* 0x000fe400078e0058 */
[----:B------:R-:W-:Y:S02]  /*1bd0*/  IMAD.MOV.U32 R76, RZ, RZ, R6 ;  /* 0x000000ffff4c7224 */ /* 0x000fe400078e0006 */
[----:B------:R-:W-:Y:S02]  /*1be0*/  IMAD.MOV.U32 R97, RZ, RZ, R7 ;  /* 0x000000ffff617224 */ /* 0x000fe400078e0007 */
[----:B------:R-:W-:Y:S02]  /*1bf0*/  IMAD.MOV.U32 R86, RZ, RZ, R4 ;  /* 0x000000ffff567224 */ /* 0x000fe400078e0004 */
[----:B------:R-:W-:Y:S02]  /*1c00*/  IMAD.MOV.U32 R93, RZ, RZ, R5 ;  /* 0x000000ffff5d7224 */ /* 0x000fe400078e0005 */
[----:B------:R-:W-:Y:S01]  /*1c10*/  IMAD.MOV.U32 R11, RZ, RZ, R3 ;  /* 0x000000ffff0b7224 */ /* 0x000fe200078e0003 */
[----:B------:R-:W-:-:S02]  /*1c20*/  WARPGROUP.DEPBAR.LE gsb0, 0x0 ;  /* 0x00008000000079c5 */ /* 0x000fc40000010000 */
[----:B-1----:R-:W-:Y:S05]  /*1c30*/  @P0 BRA `(.L_x_1) ;  /* 0xfffffff400f00947 */ /* 0x002fea000383ffff */
[----:B------:R-:W-:Y:S02]  /*1c40*/  F2FP.BF16.F32.PACK_AB R4, R31, R27 ;  /* 0x0000001b1f04723e */ /* 0x000fe400000010ff */
[----:B------:R-:W-:Y:S02]  /*1c50*/  F2FP.BF16.F32.PACK_AB R8, R30, R26 ;  /* 0x0000001a1e08723e */ /* 0x000fe400000010ff */
[----:B------:R-:W-:Y:S02]  /*1c60*/  F2FP.BF16.F32.PACK_AB R16, R29, R25 ;  /* 0x000000191d10723e */ /* 0x000fe400000010ff */
[----:B------:R-:W-:Y:S02]  /*1c70*/  F2FP.BF16.F32.PACK_AB R7, R55, R51 ;  /* 0x000000333707723e */ /* 0x000fe400000010ff */
[----:B------:R-:W-:Y:S02]  /*1c80*/  F2FP.BF16.F32.PACK_AB R6, R47, R43 ;  /* 0x0000002b2f06723e */ /* 0x000fe400000010ff */
[----:B------:R-:W-:-:S02]  /*1c90*/  F2FP.BF16.F32.PACK_AB R5, R39, R35 ;  /* 0x000000232705723e */ /* 0x000fc400000010ff */
        /* <DEDUP_REMOVED lines=9> */
[----:B------:R-:W-:-:S07]  /*1d30*/  F2FP.BF16.F32.PACK_AB R24, R28, R24 ;  /* 0x000000181c18723e */ /* 0x000fce00000010ff */
.L_x_0:
[C---:B------:R-:W-:Y:S01]  /*1d40*/  LOP3.LUT R2, R14.reuse, 0x100, RZ, 0xc0, !PT ;  /* 0x000001000e027812 */ /* 0x040fe200078ec0ff */
[----:B------:R-:W-:Y:S01]  /*1d50*/  BAR.SYNC.DEFER_BLOCKING 0x0 ;  /* 0x0000000000007b1d */ /* 0x000fe20000010000 */
[----:B------:R-:W-:Y:S02]  /*1d60*/  IMAD.SHL.U32 R3, R14, 0x400, RZ ;  /* 0x000004000e037824 */ /* 0x000fe400078e00ff */
[----:B------:R-:W-:Y:S01]  /*1d70*/  R2UR UR4, R2 ;  /* 0x00000000020472ca */ /* 0x000fe200000e0000 */
[C---:B------:R-:W-:Y:S02]  /*1d80*/  IMAD.SHL.U32 R2, R14.reuse, 0x8, RZ ;  /* 0x000000080e027824 */ /* 0x040fe400078e00ff */
[C---:B------:R-:W-:Y:S01]  /*1d90*/  IMAD.SHL.U32 R12, R14.reuse, 0x4, RZ ;  /* 0x000000040e0c7824 */ /* 0x040fe200078e00ff */
[----:B------:R-:W-:Y:S01]  /*1da0*/  LOP3.LUT R3, R3, 0x6000, RZ, 0xc0, !PT ;  /* 0x0000600003037812 */ /* 0x000fe200078ec0ff */
[----:B------:R-:W-:Y:S01]  /*1db0*/  IMAD.SHL.U32 R20, R14, 0x1000, RZ ;  /* 0x000010000e147824 */ /* 0x000fe200078e00ff */
[----:B------:R-:W-:Y:S01]  /*1dc0*/  LOP3.LUT R13, R2, 0x700, RZ, 0xc0, !PT ;  /* 0x00000700020d7812 */ /* 0x000fe200078ec0ff */
[C---:B------:R-:W-:Y:S01]  /*1dd0*/  IMAD.SHL.U32 R2, R14.reuse, 0x20, RZ ;  /* 0x000000200e027824 */ /* 0x040fe200078e00ff */
[----:B------:R-:W0:Y:S01]  /*1de0*/  LDC R21, c[0x0][0x248] ;  /* 0x00009200ff157b82 */ /* 0x000e220000000800 */
[----:B------:R-:W-:Y:S01]  /*1df0*/  ULDC UR6, c[0x0][0x244] ;  /* 0x0000910000067ab9 */ /* 0x000fe20000000800 */
[----:B------:R-:W-:Y:S01]  /*1e00*/  LOP3.LUT R12, R13, 0x70, R12, 0xf8, !PT ;  /* 0x000000700d0c7812 */ /* 0x000fe200078ef80c */
[----:B------:R-:W-:Y:S01]  /*1e10*/  IMAD.SHL.U32 R13, R14, 0x10, RZ ;  /* 0x000000100e0d7824 */ /* 0x000fe200078e00ff */
[----:B------:R-:W-:Y:S01]  /*1e20*/  LOP3.LUT R20, R20, 0x6000, RZ, 0xc0, !PT ;  /* 0x0000600014147812 */ /* 0x000fe200078ec0ff */
[----:B------:R-:W-:Y:S01]  /*1e30*/  ULEA UR5, UR4, UR12, 0x4 ;  /* 0x0000000c04057291 */ /* 0x000fe2000f8e203f */
[----:B------:R-:W-:Y:S01]  /*1e40*/  LOP3.LUT R3, R3, 0x60, R2, 0xf8, !PT ;  /* 0x0000006003037812 */ /* 0x000fe200078ef802 */
[----:B------:R-:W-:Y:S01]  /*1e50*/  USHF.R.U32.HI UR4, URZ, 0x3, UR4 ;  /* 0x000000033f047899 */ /* 0x000fe20008011604 */
[----:B------:R-:W-:Y:S01]  /*1e60*/  LOP3.LUT R14, R20, 0xff0, R13, 0xf8, !PT ;  /* 0x00000ff0140e7812 */ /* 0x000fe200078ef80d */
[----:B------:R-:W-:Y:S01]  /*1e70*/  ULDC.64 UR8, c[0x0][0x228] ;  /* 0x00008a0000087ab9 */ /* 0x000fe20000000a00 */
[----:B------:R-:W-:Y:S01]  /*1e80*/  LOP3.LUT R13, R3, R12, RZ, 0x3c, !PT ;  /* 0x0000000c030d7212 */ /* 0x000fe200078e3cff */
[C---:B------:R-:W-:Y:S01]  /*1e90*/  IMAD R3, R15.reuse, UR6, RZ ;  /* 0x000000060f037c24 */ /* 0x040fe2000f8e02ff */
[----:B------:R-:W-:Y:S01]  /*1ea0*/  ISETP.GE.AND P0, PT, R15, UR8, PT ;  /* 0x000000080f007c0c */ /* 0x000fe2000bf06270 */
[----:B------:R-:W-:Y:S01]  /*1eb0*/  IMAD.U32 R15, RZ, RZ, UR13 ;  /* 0x0000000dff0f7e24 */ /* 0x000fe2000f8e00ff */
[----:B------:R-:W-:Y:S01]  /*1ec0*/  LOP3.LUT R48, R14, UR4, RZ, 0x3c, !PT ;  /* 0x000000040e307c12 */ /* 0x000fe2000f8e3cff */
[----:B------:R1:W-:Y:S01]  /*1ed0*/  STS.128 [R13+UR5], R24 ;  /* 0x000000180d007988 */ /* 0x0003e20008000c05 */
[----:B------:R-:W-:Y:S01]  /*1ee0*/  LOP3.LUT R12, R0, UR13, RZ, 0xfc, !PT ;  /* 0x0000000d000c7c12 */ /* 0x000fe2000f8efcff */
[----:B------:R-:W-:Y:S01]  /*1ef0*/  ULDC.64 UR6, c[0x0][0x220] ;  /* 0x0000880000067ab9 */ /* 0x000fe20000000a00 */
[----:B------:R-:W-:Y:S01]  /*1f00*/  LOP3.LUT R49, R48, 0x40, RZ, 0x3c, !PT ;  /* 0x0000004030317812 */ /* 0x000fe200078e3cff */
[----:B------:R-:W-:Y:S01]  /*1f10*/  STS.128 [R13+UR5+0x800], R16 ;  /* 0x000800100d007988 */ /* 0x000fe20008000c05 */
[----:B------:R-:W-:-:S02]  /*1f20*/  LEA R2, P1, R3, UR6, 0x1 ;  /* 0x0000000603027c11 */ /* 0x000fc4000f8208ff */
[C---:B------:R-:W-:Y:S01]  /*1f30*/  ISETP.LT.AND P3, PT, R12.reuse, UR9, !P0 ;  /* 0x000000090c007c0c */ /* 0x040fe2000c761270 */
[----:B------:R2:W-:Y:S01]  /*1f40*/  STS.128 [R13+UR5+0x80], R8 ;  /* 0x000080080d007988 */ /* 0x0005e20008000c05 */
[----:B0-----:R-:W-:Y:S01]  /*1f50*/  IMAD R34, R12, R21, RZ ;  /* 0x000000150c227224 */ /* 0x001fe200078e02ff */
[----:B------:R-:W-:Y:S02]  /*1f60*/  LEA.HI.X.SX32 R3, R3, UR7, 0x1, P1 ;  /* 0x0000000703037c11 */ /* 0x000fe400088f0eff */
[----:B------:R0:W-:Y:S01]  /*1f70*/  STS.128 [R13+UR5+0x880], R4 ;  /* 0x000880040d007988 */ /* 0x0001e20008000c05 */
[C-C-:B------:R-:W-:Y:S02]  /*1f80*/  LOP3.LUT R12, R15.reuse, 0x8, R0.reuse, 0xfe, !PT ;  /* 0x000000080f0c7812 */ /* 0x140fe400078efe00 */
[----:B------:R-:W-:Y:S01]  /*1f90*/  LOP3.LUT R36, R15, 0x78, R0, 0xfe, !PT ;  /* 0x000000780f247812 */ /* 0x000fe200078efe00 */
[----:B------:R-:W-:Y:S01]  /*1fa0*/  BAR.SYNC.DEFER_BLOCKING 0x0 ;  /* 0x0000000000007b1d */ /* 0x000fe20000010000 */
[----:B------:R-:W-:-:S02]  /*1fb0*/  ISETP.LT.AND P4, PT, R12, UR9, !P0 ;  /* 0x000000090c007c0c */ /* 0x000fc4000c781270 */
[C-C-:B------:R-:W-:Y:S02]  /*1fc0*/  LOP3.LUT R20, R15.reuse, 0x74, R0.reuse, 0xfe, !PT ;  /* 0x000000740f147812 */ /* 0x140fe400078efe00 */
[C-C-:B-1----:R-:W-:Y:S02]  /*1fd0*/  LOP3.LUT R26, R15.reuse, 0x70, R0.reuse, 0xfe, !PT ;  /* 0x000000700f1a7812 */ /* 0x142fe400078efe00 */
[C-C-:B------:R-:W-:Y:S02]  /*1fe0*/  LOP3.LUT R22, R15.reuse, 0x6c, R0.reuse, 0xfe, !PT ;  /* 0x0000006c0f167812 */ /* 0x140fe400078efe00 */
[C-C-:B--2---:R-:W-:Y:S02]  /*1ff0*/  LOP3.LUT R8, R15.reuse, 0x4, R0.reuse, 0xfe, !PT ;  /* 0x000000040f087812 */ /* 0x144fe400078efe00 */
[----:B------:R-:W-:Y:S01]  /*2000*/  LOP3.LUT R47, R15, 0x68, R0, 0xfe, !PT ;  /* 0x000000680f2f7812 */ /* 0x000fe200078efe00 */
[-C--:B0-----:R-:W-:Y:S01]  /*2010*/  IMAD R13, R12, R21.reuse, RZ ;  /* 0x000000150c0d7224 */ /* 0x081fe200078e02ff */
[C---:B------:R-:W-:Y:S01]  /*2020*/  ISETP.LT.AND P1, PT, R8.reuse, UR9, !P0 ;  /* 0x0000000908007c0c */ /* 0x040fe2000c721270 */
[----:B------:R-:W-:Y:S01]  /*2030*/  IMAD R11, R8, R21, RZ ;  /* 0x00000015080b7224 */ /* 0x000fe200078e02ff */
[----:B------:R-:W-:-:S02]  /*2040*/  LEA R8, P2, R34, R2, 0x1 ;  /* 0x0000000222087211 */ /* 0x000fc400078408ff */
[----:B------:R-:W-:Y:S02]  /*2050*/  LOP3.LUT R23, R15, 0x64, R0, 0xfe, !PT ;  /* 0x000000640f177812 */ /* 0x000fe400078efe00 */
[----:B------:R-:W-:Y:S01]  /*2060*/  LEA.HI.X.SX32 R9, R34, R3, 0x1, P2 ;  /* 0x0000000322097211 */ /* 0x000fe200010f0eff */
[----:B------:R-:W-:Y:S01]  /*2070*/  IMAD R34, R21, 0x20, R34 ;  /* 0x0000002015227824 */ /* 0x000fe200078e0222 */
[----:B------:R-:W-:Y:S02]  /*2080*/  LEA R10, P5, R11, R2, 0x1 ;  /* 0x000000020b0a7211 */ /* 0x000fe400078a08ff */
[C-C-:B------:R-:W-:Y:S01]  /*2090*/  LOP3.LUT R24, R15.reuse, 0x60, R0.reuse, 0xfe, !PT ;  /* 0x000000600f187812 */ /* 0x140fe200078efe00 */
[----:B------:R-:W0:Y:S01]  /*20a0*/  LDS.128 R16, [R48+UR12] ;  /* 0x0000000c30107984 */ /* 0x000e220008000c00 */
[C-C-:B------:R-:W-:Y:S02]  /*20b0*/  LOP3.LUT R25, R15.reuse, 0x5c, R0.reuse, 0xfe, !PT ;  /* 0x0000005c0f197812 */ /* 0x140fe400078efe00 */
[C-C-:B------:R-:W-:Y:S01]  /*20c0*/  LOP3.LUT R27, R15.reuse, 0x58, R0.reuse, 0xfe, !PT ;  /* 0x000000580f1b7812 */ /* 0x140fe200078efe00 */
[----:B------:R-:W1:Y:S01]  /*20d0*/  LDS.128 R4, [R49+UR12] ;  /* 0x0000000c31047984 */ /* 0x000e620008000c00 */
[----:B------:R-:W-:-:S02]  /*20e0*/  LOP3.LUT R37, R15, 0x54, R0, 0xfe, !PT ;  /* 0x000000540f257812 */ /* 0x000fc400078efe00 */
[C-C-:B------:R-:W-:Y:S02]  /*20f0*/  LOP3.LUT R38, R15.reuse, 0x50, R0.reuse, 0xfe, !PT ;  /* 0x000000500f267812 */ /* 0x140fe400078efe00 */
[C-C-:B------:R-:W-:Y:S02]  /*2100*/  LOP3.LUT R39, R15.reuse, 0x4c, R0.reuse, 0xfe, !PT ;  /* 0x0000004c0f277812 */ /* 0x140fe400078efe00 */
[C-C-:B------:R-:W-:Y:S02]  /*2110*/  LOP3.LUT R40, R15.reuse, 0x48, R0.reuse, 0xfe, !PT ;  /* 0x000000480f287812 */ /* 0x140fe400078efe00 */
[C-C-:B------:R-:W-:Y:S02]  /*2120*/  LOP3.LUT R41, R15.reuse, 0x44, R0.reuse, 0xfe, !PT ;  /* 0x000000440f297812 */ /* 0x140fe400078efe00 */
[C-C-:B------:R-:W-:Y:S02]  /*2130*/  LOP3.LUT R42, R15.reuse, 0x40, R0.reuse, 0xfe, !PT ;  /* 0x000000400f2a7812 */ /* 0x140fe400078efe00 */
        /* <DEDUP_REMOVED lines=11> */
[C-C-:B------:R-:W-:Y:S01]  /*21f0*/  LOP3.LUT R30, R15.reuse, 0x14, R0.reuse, 0xfe, !PT ;  /* 0x000000140f1e7812 */ /* 0x140fe200078efe00 */
[----:B0-----:R0:W-:Y:S01]  /*2200*/  @P3 STG.E.U16 desc[UR14][R8.64], R16 ;  /* 0x0000001008003986 */ /* 0x0011e2000c10150e */
[----:B------:R-:W-:-:S02]  /*2210*/  LOP3.LUT R14, R15, 0x10, R0, 0xfe, !PT ;  /* 0x000000100f0e7812 */ /* 0x000fc400078efe00 */
[----:B------:R-:W-:Y:S02]  /*2220*/  LEA R12, P3, R13, R2, 0x1 ;  /* 0x000000020d0c7211 */ /* 0x000fe400078608ff */
[----:B------:R-:W-:Y:S02]  /*2230*/  LOP3.LUT R0, R15, 0xc, R0, 0xfe, !PT ;  /* 0x0000000c0f007812 */ /* 0x000fe400078efe00 */
[-C--:B------:R-:W-:Y:S02]  /*2240*/  LEA.HI.X.SX32 R11, R11, R3.reuse, 0x1, P5 ;  /* 0x000000030b0b7211 */ /* 0x080fe400028f0eff */
[----:B------:R-:W-:Y:S02]  /*2250*/  LEA.HI.X.SX32 R13, R13, R3, 0x1, P3 ;  /* 0x000000030d0d7211 */ /* 0x000fe400018f0eff */
[C---:B------:R-:W-:Y:S01]  /*2260*/  ISETP.LT.AND P3, PT, R0.reuse, UR9, !P0 ;  /* 0x0000000900007c0c */ /* 0x040fe2000c761270 */
[-C--:B------:R-:W-:Y:S01]  /*2270*/  IMAD R0, R0, R21.reuse, RZ ;  /* 0x0000001500007224 */ /* 0x080fe200078e02ff */
[----:B------:R-:W-:Y:S01]  /*2280*/  ISETP.LT.AND P2, PT, R29, UR9, !P0 ;  /* 0x000000091d007c0c */ /* 0x000fe2000c741270 */
[----:B-1----:R1:W-:Y:S01]  /*2290*/  @P1 STG.E.U16 desc[UR14][R10.64], R4 ;  /* 0x000000040a001986 */ /* 0x0023e2000c10150e */
[C---:B------:R-:W-:Y:S01]  /*22a0*/  IMAD R29, R14.reuse, R21, RZ ;  /* 0x000000150e1d7224 */ /* 0x040fe200078e02ff */
[----:B------:R-:W-:-:S02]  /*22b0*/  ISETP.LT.AND P1, PT, R14, UR9, !P0 ;  /* 0x000000090e007c0c */ /* 0x000fc4000c721270 */
[----:B0-----:R-:W-:Y:S02]  /*22c0*/  PRMT R9, R16, 0x7632, R9 ;  /* 0x0000763210097816 */ /* 0x001fe40000000009 */
[-C--:B------:R-:W-:Y:S02]  /*22d0*/  LEA R14, P5, R0, R2.reuse, 0x1 ;  /* 0x00000002000e7211 */ /* 0x080fe400078a08ff */
[----:B------:R-:W-:Y:S01]  /*22e0*/  LEA R8, P6, R29, R2, 0x1 ;  /* 0x000000021d087211 */ /* 0x000fe200078c08ff */
[----:B------:R0:W-:Y:S01]  /*22f0*/  @P4 STG.E.U16 desc[UR14][R12.64], R9 ;  /* 0x000000090c004986 */ /* 0x0001e2000c10150e */
[C---:B------:R-:W-:Y:S01]  /*2300*/  ISETP.LT.AND P4, PT, R30.reuse, UR9, !P0 ;  /* 0x000000091e007c0c */ /* 0x040fe2000c781270 */
[----:B------:R-:W-:Y:S01]  /*2310*/  IMAD R30, R30, R21, RZ ;  /* 0x000000151e1e7224 */ /* 0x000fe200078e02ff */
[----:B-1----:R-:W-:Y:S01]  /*2320*/  PRMT R11, R4, 0x7632, R11 ;  /* 0x00007632040b7816 */ /* 0x002fe2000000000b */
[----:B------:R-:W-:Y:S01]  /*2330*/  IMAD R4, R21, 0x4, R34 ;  /* 0x0000000415047824 */ /* 0x000fe200078e0222 */
[----:B------:R-:W-:Y:S01]  /*2340*/  LEA.HI.X.SX32 R15, R0, R3, 0x1, P5 ;  /* 0x00000003000f7211 */ /* 0x000fe200028f0eff */
[-C--:B------:R-:W-:Y:S01]  /*2350*/  IMAD R0, R32, R21.reuse, RZ ;  /* 0x0000001520007224 */ /* 0x080fe200078e02ff */
[C---:B------:R-:W-:Y:S01]  /*2360*/  ISETP.LT.AND P5, PT, R28.reuse, UR9, !P0 ;  /* 0x000000091c007c0c */ /* 0x040fe2000c7a1270 */
[----:B------:R-:W-:-:S02]  /*2370*/  IMAD R28, R28, R21, RZ ;  /* 0x000000151c1c7224 */ /* 0x000fc400078e02ff */
[----:B------:R1:W-:Y:S01]  /*2380*/  @P3 STG.E.U16 desc[UR14][R14.64], R11 ;  /* 0x0000000b0e003986 */ /* 0x0003e2000c10150e */
[----:B------:R-:W-:Y:S02]  /*2390*/  LEA R10, P3, R30, R2, 0x1 ;  /* 0x000000021e0a7211 */ /* 0x000fe400078608ff */
[----:B0-----:R-:W-:-:S05]  /*23a0*/  LEA.HI.X.SX32 R9, R29, R3, 0x1, P6 ;  /* 0x000000031d097211 */ /* 0x001fca00030f0eff */
[----:B------:R0:W-:Y:S01]  /*23b0*/  @P1 STG.E.U16 desc[UR14][R8.64], R17 ;  /* 0x0000001108001986 */ /* 0x0001e2000c10150e */
[-C--:B------:R-:W-:Y:S02]  /*23c0*/  LEA R12, P1, R28, R2.reuse, 0x1 ;  /* 0x000000021c0c7211 */ /* 0x080fe400078208ff */
[-C--:B-1----:R-:W-:Y:S02]  /*23d0*/  LEA.HI.X.SX32 R11, R30, R3.reuse, 0x1, P3 ;  /* 0x000000031e0b7211 */ /* 0x082fe400018f0eff */
[----:B------:R-:W-:Y:S02]  /*23e0*/  LEA.HI.X.SX32 R13, R28, R3, 0x1, P1 ;  /* 0x000000031c0d7211 */ /* 0x000fe400008f0eff */
[----:B------:R-:W-:Y:S01]  /*23f0*/  LEA R28, P1, R34, R2, 0x1 ;  /* 0x00000002221c7211 */ /* 0x000fe200078208ff */
[----:B------:R1:W-:Y:S01]  /*2400*/  @P4 STG.E.U16 desc[UR14][R10.64], R5 ;  /* 0x000000050a004986 */ /* 0x0003e2000c10150e */
[----:B------:R-:W-:Y:S01]  /*2410*/  ISETP.LT.AND P3, PT, R31, UR9, !P0 ;  /* 0x000000091f007c0c */ /* 0x000fe2000c761270 */
[----:B0-----:R-:W-:Y:S01]  /*2420*/  IMAD R8, R21, 0x4, R4 ;  /* 0x0000000415087824 */ /* 0x001fe200078e0204 */
[----:B------:R-:W-:-:S02]  /*2430*/  PRMT R9, R17, 0x7632, R9 ;  /* 0x0000763211097816 */ /* 0x000fc40000000009 */
[-C--:B------:R-:W-:Y:S01]  /*2440*/  LEA.HI.X.SX32 R29, R34, R3.reuse, 0x1, P1 ;  /* 0x00000003221d7211 */ /* 0x080fe200008f0eff */
[C---:B------:R-:W-:Y:S01]  /*2450*/  IMAD R14, R21.reuse, 0x4, R8 ;  /* 0x00000004150e7824 */ /* 0x040fe200078e0208 */
[----:B------:R-:W-:Y:S01]  /*2460*/  ISETP.LT.AND P4, PT, R32, UR9, !P0 ;  /* 0x0000000920007c0c */ /* 0x000fe2000c781270 */
[----:B------:R-:W-:Y:S01]  /*2470*/  @P5 STG.E.U16 desc[UR14][R12.64], R9 ;  /* 0x000000090c005986 */ /* 0x000fe2000c10150e */
[-C--:B------:R-:W-:Y:S01]  /*2480*/  LEA R30, P5, R4, R2.reuse, 0x1 ;  /* 0x00000002041e7211 */ /* 0x080fe200078a08ff */
[----:B------:R-:W-:Y:S01]  /*2490*/  IMAD R46, R21, 0x4, R14 ;  /* 0x00000004152e7824 */ /* 0x000fe200078e020e */
[-C--:B------:R-:W-:Y:S02]  /*24a0*/  LEA R34, P6, R14, R2.reuse, 0x1 ;  /* 0x000000020e227211 */ /* 0x080fe400078c08ff */
[----:B------:R-:W-:Y:S02]  /*24b0*/  LEA.HI.X.SX32 R31, R4, R3, 0x1, P5 ;  /* 0x00000003041f7211 */ /* 0x000fe400028f0eff */
[----:B------:R-:W-:-:S02]  /*24c0*/  LEA R16, P5, R0, R2, 0x1 ;  /* 0x0000000200107211 */ /* 0x000fc400078a08ff */
[-C--:B------:R-:W-:Y:S02]  /*24d0*/  LEA.HI.X.SX32 R35, R14, R3.reuse, 0x1, P6 ;  /* 0x000000030e237211 */ /* 0x080fe400030f0eff */
[-C--:B------:R-:W-:Y:S01]  /*24e0*/  LEA R4, P6, R46, R2.reuse, 0x1 ;  /* 0x000000022e047211 */ /* 0x080fe200078c08ff */
[----:B------:R-:W-:Y:S01]  /*24f0*/  LDS.128 R12, [R49+UR12+0x1000] ;  /* 0x0010000c310c7984 */ /* 0x000fe20008000c00 */
[----:B------:R-:W-:Y:S02]  /*2500*/  LEA R32, P1, R8, R2, 0x1 ;  /* 0x0000000208207211 */ /* 0x000fe400078208ff */
[-C--:B------:R-:W-:Y:S02]  /*2510*/  LEA.HI.X.SX32 R17, R0, R3.reuse, 0x1, P5 ;  /* 0x0000000300117211 */ /* 0x080fe400028f0eff */
[----:B------:R-:W-:Y:S02]  /*2520*/  PRMT R0, R5, 0x7632, R0 ;  /* 0x0000763205007816 */ /* 0x000fe40000000000 */
[-C--:B-1----:R-:W-:Y:S01]  /*2530*/  LEA.HI.X.SX32 R5, R46, R3.reuse, 0x1, P6 ;  /* 0x000000032e057211 */ /* 0x082fe200030f0eff */
[----:B------:R-:W-:Y:S01]  /*2540*/  IMAD R46, R21, 0x4, R46 ;  /* 0x00000004152e7824 */ /* 0x000fe200078e022e */
[----:B------:R-:W-:Y:S01]  /*2550*/  ISETP.LT.AND P6, PT, R53, UR9, !P0 ;  /* 0x0000000935007c0c */ /* 0x000fe2000c7c1270 */
[----:B------:R0:W-:Y:S01]  /*2560*/  @P4 STG.E.U16 desc[UR14][R16.64], R0 ;  /* 0x0000000010004986 */ /* 0x0001e2000c10150e */
[----:B------:R-:W-:-:S02]  /*2570*/  LEA.HI.X.SX32 R33, R8, R3, 0x1, P1 ;  /* 0x0000000308217211 */ /* 0x000fc400008f0eff */
[----:B------:R-:W-:Y:S01]  /*2580*/  ISETP.LT.AND P4, PT, R52, UR9, !P0 ;  /* 0x0000000934007c0c */ /* 0x000fe2000c781270 */
[----:B------:R-:W1:Y:S01]  /*2590*/  LDS.128 R8, [R48+UR12+0x1000] ;  /* 0x0010000c30087984 */ /* 0x000e620008000c00 */
[----:B------:R-:W-:Y:S02]  /*25a0*/  ISETP.LT.AND P5, PT, R37, UR9, !P0 ;  /* 0x0000000925007c0c */ /* 0x000fe4000c7a1270 */
[----:B------:R-:W-:Y:S01]  /*25b0*/  ISETP.LT.AND P1, PT, R36, UR9, !P0 ;  /* 0x0000000924007c0c */ /* 0x000fe2000c721270 */
[----:B------:R2:W-:Y:S01]  /*25c0*/  @P3 STG.E.U16 desc[UR14][R28.64], R18 ;  /* 0x000000121c003986 */ /* 0x0005e2000c10150e */
[----:B------:R-:W-:-:S03]  /*25d0*/  ISETP.LT.AND P3, PT, R50, UR9, !P0 ;  /* 0x0000000932007c0c */ /* 0x000fc6000c761270 */
[----:B------:R3:W-:Y:S01]  /*25e0*/  @P2 STG.E.U16 desc[UR14][R30.64], R6 ;  /* 0x000000061e002986 */ /* 0x0007e2000c10150e */
[----:B------:R-:W-:Y:S01]  /*25f0*/  ISETP.LT.AND P2, PT, R51, UR9, !P0 ;  /* 0x0000000933007c0c */ /* 0x000fe2000c741270 */
[----:B0-----:R-:W-:Y:S01]  /*2600*/  IMAD R0, R21, 0x4, R46 ;  /* 0x0000000415007824 */ /* 0x001fe200078e022e */
[----:B------:R-:W-:Y:S02]  /*2610*/  PRMT R17, R18, 0x7632, R17 ;  /* 0x0000763212117816 */ /* 0x000fe40000000011 */
[----:B--2---:R-:W-:-:S03]  /*2620*/  PRMT R29, R6, 0x7632, R29 ;  /* 0x00007632061d7816 */ /* 0x004fc6000000001d */
[----:B------:R0:W-:Y:S01]  /*2630*/  @P6 STG.E.U16 desc[UR14][R32.64], R17 ;  /* 0x0000001120006986 */ /* 0x0001e2000c10150e */
[----:B------:R-:W-:Y:S01]  /*2640*/  LEA R16, P6, R46, R2, 0x1 ;  /* 0x000000022e107211 */ /* 0x000fe200078c08ff */
[----:B---3--:R-:W-:Y:S02]  /*2650*/  IMAD R6, R21, 0x4, R0 ;  /* 0x0000000415067824 */ /* 0x008fe400078e0200 */
[----:B------:R2:W-:Y:S01]  /*2660*/  @P4 STG.E.U16 desc[UR14][R34.64], R29 ;  /* 0x0000001d22004986 */ /* 0x0005e2000c10150e */
[----:B------:R-:W-:-:S03]  /*2670*/  ISETP.LT.AND P4, PT, R44, UR9, !P0 ;  /* 0x000000092c007c0c */ /* 0x000fc6000c781270 */
[----:B------:R3:W-:Y:S01]  /*2680*/  @P2 STG.E.U16 desc[UR14][R4.64], R19 ;  /* 0x0000001304002986 */ /* 0x0007e2000c10150e */
[----:B------:R-:W-:Y:S02]  /*2690*/  ISETP.LT.AND P2, PT, R43, UR9, !P0 ;  /* 0x000000092b007c0c */ /* 0x000fe4000c741270 */
[----:B0-----:R-:W-:Y:S02]  /*26a0*/  LEA.HI.X.SX32 R17, R46, R3, 0x1, P6 ;  /* 0x000000032e117211 */ /* 0x001fe400030f0eff */
[----:B------:R-:W-:-:S03]  /*26b0*/  LEA R28, P6, R0, R2, 0x1 ;  /* 0x00000002001c7211 */ /* 0x000fc600078c08ff */
[----:B------:R0:W-:Y:S01]  /*26c0*/  @P3 STG.E.U16 desc[UR14][R16.64], R7 ;  /* 0x0000000710003986 */ /* 0x0001e2000c10150e */
[-C--:B--2---:R-:W-:Y:S01]  /*26d0*/  LEA.HI.X.SX32 R29, R0, R3.reuse, 0x1, P6 ;  /* 0x00000003001d7211 */ /* 0x084fe200030f0eff */
[----:B------:R-:W-:Y:S01]  /*26e0*/  IMAD R0, R21, 0x4, R6 ;  /* 0x0000000415007824 */ /* 0x000fe200078e0206 */
[CC--:B------:R-:W-:Y:S02]  /*26f0*/  LEA R30, P6, R6.reuse, R2.reuse, 0x1 ;  /* 0x00000002061e7211 */ /* 0x0c0fe400078c08ff */
[----:B---3--:R-:W-:Y:S02]  /*2700*/  PRMT R5, R19, 0x7632, R5 ;  /* 0x0000763213057816 */ /* 0x008fe40000000005 */
[----:B------:R-:W-:Y:S02]  /*2710*/  LEA.HI.X.SX32 R31, R6, R3, 0x1, P6 ;  /* 0x00000003061f7211 */ /* 0x000fe400030f0eff */
[----:B------:R-:W-:Y:S01]  /*2720*/  ISETP.LT.AND P3, PT, R42, UR9, !P0 ;  /* 0x000000092a007c0c */ /* 0x000fe2000c761270 */
[----:B------:R2:W-:Y:S01]  /*2730*/  @P4 STG.E.U16 desc[UR14][R28.64], R5 ;  /* 0x000000051c004986 */ /* 0x0005e2000c10150e */
[----:B------:R-:W-:Y:S01]  /*2740*/  LEA R4, P6, R0, R2, 0x1 ;  /* 0x0000000200047211 */ /* 0x000fe200078c08ff */
[----:B0-----:R-:W-:Y:S01]  /*2750*/  IMAD R16, R21, 0x4, R0 ;  /* 0x0000000415107824 */ /* 0x001fe200078e0200 */
[----:B------:R-:W-:-:S02]  /*2760*/  PRMT R17, R7, 0x7632, R17 ;  /* 0x0000763207117816 */ /* 0x000fc40000000011 */
[----:B------:R-:W-:-:S03]  /*2770*/  ISETP.LT.AND P4, PT, R41, UR9, !P0 ;  /* 0x0000000929007c0c */ /* 0x000fc6000c781270 */
[----:B------:R0:W-:Y:S01]  /*2780*/  @P2 STG.E.U16 desc[UR14][R30.64], R17 ;  /* 0x000000111e002986 */ /* 0x0001e2000c10150e */
[----:B------:R-:W-:Y:S02]  /*2790*/  ISETP.LT.AND P2, PT, R40, UR9, !P0 ;  /* 0x0000000928007c0c */ /* 0x000fe4000c741270 */
[----:B--2---:R-:W-:Y:S01]  /*27a0*/  LEA.HI.X.SX32 R5, R0, R3, 0x1, P6 ;  /* 0x0000000300057211 */ /* 0x004fe200030f0eff */
[----:B------:R-:W-:Y:S01]  /*27b0*/  IMAD R0, R21, 0x4, R16 ;  /* 0x0000000415007824 */ /* 0x000fe200078e0210 */
[----:B------:R-:W-:-:S03]  /*27c0*/  LEA R6, P6, R16, R2, 0x1 ;  /* 0x0000000210067211 */ /* 0x000fc600078c08ff */
[----:B------:R-:W-:Y:S01]  /*27d0*/  IMAD R28, R21, 0x4, R0 ;  /* 0x00000004151c7824 */ /* 0x000fe200078e0200 */
[-C--:B------:R-:W-:Y:S01]  /*27e0*/  LEA.HI.X.SX32 R7, R16, R3.reuse, 0x1, P6 ;  /* 0x0000000310077211 */ /* 0x080fe200030f0eff */
[----:B-1----:R1:W-:Y:S01]  /*27f0*/  @P3 STG.E.U16 desc[UR14][R4.64], R8 ;  /* 0x0000000804003986 */ /* 0x0023e2000c10150e */
[CC--:B------:R-:W-:Y:S02]  /*2800*/  LEA R16, P6, R0.reuse, R2.reuse, 0x1 ;  /* 0x0000000200107211 */ /* 0x0c0fe400078c08ff */
[----:B------:R-:W-:Y:S01]  /*2810*/  ISETP.LT.AND P3, PT, R39, UR9, !P0 ;  /* 0x0000000927007c0c */ /* 0x000fe2000c761270 */
[----:B------:R2:W-:Y:S01]  /*2820*/  @P4 STG.E.U16 desc[UR14][R6.64], R12 ;  /* 0x0000000c06004986 */ /* 0x0005e2000c10150e */
[----:B0-----:R-:W-:Y:S01]  /*2830*/  LEA.HI.X.SX32 R17, R0, R3, 0x1, P6 ;  /* 0x0000000300117211 */ /* 0x001fe200030f0eff */
[----:B------:R-:W-:Y:S01]  /*2840*/  IMAD R0, R21, 0x4, R28 ;  /* 0x0000000415007824 */ /* 0x000fe200078e021c */
[----:B------:R-:W-:Y:S02]  /*2850*/  LEA R18, P6, R28, R2, 0x1 ;  /* 0x000000021c127211 */ /* 0x000fe400078c08ff */
[----:B------:R-:W-:-:S02]  /*2860*/  ISETP.LT.AND P4, PT, R38, UR9, !P0 ;  /* 0x0000000926007c0c */ /* 0x000fc4000c781270 */
[----:B------:R-:W-:Y:S02]  /*2870*/  LEA.HI.X.SX32 R19, R28, R3, 0x1, P6 ;  /* 0x000000031c137211 */ /* 0x000fe400030f0eff */
[----:B-1----:R-:W-:Y:S01]  /*2880*/  PRMT R5, R8, 0x7632, R5 ;  /* 0x0000763208057816 */ /* 0x002fe20000000005 */
[----:B------:R-:W-:Y:S01]  /*2890*/  IMAD R8, R21, 0x4, R0 ;  /* 0x0000000415087824 */ /* 0x000fe200078e0200 */
[----:B--2---:R-:W-:-:S03]  /*28a0*/  PRMT R7, R12, 0x7632, R7 ;  /* 0x000076320c077816 */ /* 0x004fc60000000007 */
[----:B------:R0:W-:Y:S01]  /*28b0*/  @P2 STG.E.U16 desc[UR14][R16.64], R5 ;  /* 0x0000000510002986 */ /* 0x0001e2000c10150e */
[-C--:B------:R-:W-:Y:S02]  /*28c0*/  LEA R4, P2, R0, R2.reuse, 0x1 ;  /* 0x0000000200047211 */ /* 0x080fe400078408ff */
[-C--:B------:R-:W-:Y:S01]  /*28d0*/  LEA R6, P6, R8, R2.reuse, 0x1 ;  /* 0x0000000208067211 */ /* 0x080fe200078c08ff */
[----:B------:R1:W-:Y:S01]  /*28e0*/  @P3 STG.E.U16 desc[UR14][R18.64], R7 ;  /* 0x0000000712003986 */ /* 0x0003e2000c10150e */
[----:B------:R-:W-:Y:S02]  /*28f0*/  ISETP.LT.AND P3, PT, R26, UR9, !P0 ;  /* 0x000000091a007c0c */ /* 0x000fe4000c761270 */
[-C--:B0-----:R-:W-:Y:S01]  /*2900*/  LEA.HI.X.SX32 R5, R0, R3.reuse, 0x1, P2 ;  /* 0x0000000300057211 */ /* 0x081fe200010f0eff */
[----:B------:R-:W-:Y:S01]  /*2910*/  IMAD R0, R21, 0x4, R8 ;  /* 0x0000000415007824 */ /* 0x000fe200078e0208 */
[----:B------:R-:W-:Y:S02]  /*2920*/  ISETP.LT.AND P2, PT, R27, UR9, !P0 ;  /* 0x000000091b007c0c */ /* 0x000fe4000c741270 */
[----:B-1----:R-:W-:Y:S01]  /*2930*/  LEA.HI.X.SX32 R7, R8, R3, 0x1, P6 ;  /* 0x0000000308077211 */ /* 0x002fe200030f0eff */
[----:B------:R-:W-:Y:S01]  /*2940*/  IMAD R8, R21, 0x4, R0 ;  /* 0x0000000415087824 */ /* 0x000fe200078e0200 */
[----:B------:R-:W-:Y:S01]  /*2950*/  LEA R16, P6, R0, R2, 0x1 ;  /* 0x0000000200107211 */ /* 0x000fe200078c08ff */
[----:B------:R0:W-:Y:S01]  /*2960*/  @P4 STG.E.U16 desc[UR14][R4.64], R9 ;  /* 0x0000000904004986 */ /* 0x0001e2000c10150e */
[----:B------:R-:W-:-:S02]  /*2970*/  ISETP.LT.AND P4, PT, R25, UR9, !P0 ;  /* 0x0000000919007c0c */ /* 0x000fc4000c781270 */
[-C--:B------:R-:W-:Y:S01]  /*2980*/  LEA.HI.X.SX32 R17, R0, R3.reuse, 0x1, P6 ;  /* 0x0000000300117211 */ /* 0x080fe200030f0eff */
[C---:B------:R-:W-:Y:S01]  /*2990*/  IMAD R0, R21.reuse, 0x4, R8 ;  /* 0x0000000415007824 */ /* 0x040fe200078e0208 */
[-C--:B------:R-:W-:Y:S01]  /*29a0*/  LEA R18, P6, R8, R2.reuse, 0x1 ;  /* 0x0000000208127211 */ /* 0x080fe200078c08ff */
[----:B------:R-:W-:Y:S01]  /*29b0*/  @P5 STG.E.U16 desc[UR14][R6.64], R13 ;  /* 0x0000000d06005986 */ /* 0x000fe2000c10150e */
[----:B------:R-:W-:Y:S02]  /*29c0*/  ISETP.LT.AND P5, PT, R24, UR9, !P0 ;  /* 0x0000000918007c0c */ /* 0x000fe4000c7a1270 */
[----:B------:R-:W-:Y:S01]  /*29d0*/  LEA.HI.X.SX32 R19, R8, R3, 0x1, P6 ;  /* 0x0000000308137211 */ /* 0x000fe200030f0eff */
[----:B------:R-:W-:Y:S01]  /*29e0*/  IMAD R8, R21, 0x4, R0 ;  /* 0x0000000415087824 */ /* 0x000fe200078e0200 */
[----:B0-----:R-:W-:Y:S02]  /*29f0*/  PRMT R5, R9, 0x7632, R5 ;  /* 0x0000763209057816 */ /* 0x001fe40000000005 */
[----:B------:R-:W-:-:S02]  /*2a00*/  LEA R4, P6, R0, R2, 0x1 ;  /* 0x0000000200047211 */ /* 0x000fc400078c08ff */
[----:B------:R-:W-:Y:S01]  /*2a10*/  PRMT R9, R13, 0x7632, R9 ;  /* 0x000076320d097816 */ /* 0x000fe20000000009 */
[----:B------:R0:W-:Y:S01]  /*2a20*/  @P2 STG.E.U16 desc[UR14][R16.64], R5 ;  /* 0x0000000510002986 */ /* 0x0001e2000c10150e */
[----:B------:R-:W-:-:S03]  /*2a30*/  ISETP.LT.AND P2, PT, R23, UR9, !P0 ;  /* 0x0000000917007c0c */ /* 0x000fc6000c741270 */
[----:B------:R1:W-:Y:S01]  /*2a40*/  @P4 STG.E.U16 desc[UR14][R18.64], R9 ;  /* 0x0000000912004986 */ /* 0x0003e2000c10150e */
[----:B------:R-:W-:Y:S02]  /*2a50*/  ISETP.LT.AND P4, PT, R22, UR9, !P0 ;  /* 0x0000000916007c0c */ /* 0x000fe4000c781270 */
[----:B0-----:R-:W-:Y:S01]  /*2a60*/  LEA.HI.X.SX32 R5, R0, R3, 0x1, P6 ;  /* 0x0000000300057211 */ /* 0x001fe200030f0eff */
[----:B------:R-:W-:Y:S01]  /*2a70*/  IMAD R0, R21, 0x4, R8 ;  /* 0x0000000415007824 */ /* 0x000fe200078e0208 */
[----:B------:R-:W-:-:S03]  /*2a80*/  LEA R6, P6, R8, R2, 0x1 ;  /* 0x0000000208067211 */ /* 0x000fc600078c08ff */
[----:B------:R-:W-:Y:S01]  /*2a90*/  IMAD R22, R21, 0x4, R0 ;  /* 0x0000000415167824 */ /* 0x000fe200078e0200 */
[-C--:B------:R-:W-:Y:S01]  /*2aa0*/  LEA.HI.X.SX32 R7, R8, R3.reuse, 0x1, P6 ;  /* 0x0000000308077211 */ /* 0x080fe200030f0eff */
[----:B------:R0:W-:Y:S01]  /*2ab0*/  @P5 STG.E.U16 desc[UR14][R4.64], R10 ;  /* 0x0000000a04005986 */ /* 0x0001e2000c10150e */
[----:B------:R-:W-:Y:S01]  /*2ac0*/  ISETP.LT.AND P5, PT, R47, UR9, !P0 ;  /* 0x000000092f007c0c */ /* 0x000fe2000c7a1270 */
[C---:B------:R-:W-:Y:S01]  /*2ad0*/  IMAD R24, R21.reuse, 0x4, R22 ;  /* 0x0000000415187824 */ /* 0x040fe200078e0216 */
[-C--:B------:R-:W-:Y:S01]  /*2ae0*/  LEA R8, P6, R0, R2.reuse, 0x1 ;  /* 0x0000000200087211 */ /* 0x080fe200078c08ff */
[----:B------:R2:W-:Y:S01]  /*2af0*/  @P2 STG.E.U16 desc[UR14][R6.64], R14 ;  /* 0x0000000e06002986 */ /* 0x0005e2000c10150e */
[-C--:B------:R-:W-:Y:S01]  /*2b00*/  LEA R12, P2, R22, R2.reuse, 0x1 ;  /* 0x00000002160c7211 */ /* 0x080fe200078408ff */
[C---:B------:R-:W-:Y:S01]  /*2b10*/  IMAD R26, R21.reuse, 0x4, R24 ;  /* 0x00000004151a7824 */ /* 0x040fe200078e0218 */
[-C--:B-1----:R-:W-:Y:S02]  /*2b20*/  LEA.HI.X.SX32 R9, R0, R3.reuse, 0x1, P6 ;  /* 0x0000000300097211 */ /* 0x082fe400030f0eff */
[----:B------:R-:W-:Y:S01]  /*2b30*/  LEA.HI.X.SX32 R13, R22, R3, 0x1, P2 ;  /* 0x00000003160d7211 */ /* 0x000fe200010f0eff */
[----:B------:R-:W-:Y:S01]  /*2b40*/  IMAD R0, R21, 0x4, R26 ;  /* 0x0000000415007824 */ /* 0x000fe200078e021a */
[----:B------:R-:W-:-:S02]  /*2b50*/  LEA R16, P6, R24, R2, 0x1 ;  /* 0x0000000218107211 */ /* 0x000fc400078c08ff */
[----:B0-----:R-:W-:Y:S01]  /*2b60*/  LEA R4, P2, R26, R2, 0x1 ;  /* 0x000000021a047211 */ /* 0x001fe200078408ff */
[----:B------:R-:W-:Y:S01]  /*2b70*/  IMAD R21, R21, 0x4, R0 ;  /* 0x0000000415157824 */ /* 0x000fe200078e0200 */
[----:B------:R-:W-:Y:S02]  /*2b80*/  PRMT R10, R10, 0x7632, R10 ;  /* 0x000076320a0a7816 */ /* 0x000fe4000000000a */
[-C--:B------:R-:W-:Y:S02]  /*2b90*/  LEA.HI.X.SX32 R5, R26, R3.reuse, 0x1, P2 ;  /* 0x000000031a057211 */ /* 0x080fe400010f0eff */
[----:B------:R-:W-:Y:S01]  /*2ba0*/  ISETP.LT.AND P2, PT, R20, UR9, !P0 ;  /* 0x0000000914007c0c */ /* 0x000fe2000c741270 */
[----:B------:R0:W-:Y:S01]  /*2bb0*/  @P5 STG.E.U16 desc[UR14][R8.64], R10 ;  /* 0x0000000a08005986 */ /* 0x0001e2000c10150e */
[----:B------:R-:W-:Y:S02]  /*2bc0*/  ISETP.LT.AND P0, PT, R45, UR9, !P0 ;  /* 0x000000092d007c0c */ /* 0x000fe4000c701270 */
[----:B------:R-:W-:-:S02]  /*2bd0*/  LEA.HI.X.SX32 R17, R24, R3, 0x1, P6 ;  /* 0x0000000318117211 */ /* 0x000fc400030f0eff */
[-C--:B------:R-:W-:Y:S02]  /*2be0*/  LEA R18, P6, R0, R2.reuse, 0x1 ;  /* 0x0000000200127211 */ /* 0x080fe400078c08ff */
[----:B--2---:R-:W-:Y:S02]  /*2bf0*/  PRMT R6, R14, 0x7632, R6 ;  /* 0x000076320e067816 */ /* 0x004fe40000000006 */
[-C--:B------:R-:W-:Y:S02]  /*2c00*/  LEA.HI.X.SX32 R19, R0, R3.reuse, 0x1, P6 ;  /* 0x0000000300137211 */ /* 0x080fe400030f0eff */
[----:B------:R-:W-:Y:S01]  /*2c10*/  LEA R2, P6, R21, R2, 0x1 ;  /* 0x0000000215027211 */ /* 0x000fe200078c08ff */
[----:B------:R1:W-:Y:S01]  /*2c20*/  @P4 STG.E.U16 desc[UR14][R12.64], R6 ;  /* 0x000000060c004986 */ /* 0x0003e2000c10150e */
[----:B0-----:R-:W-:Y:S02]  /*2c30*/  PRMT R9, R11, 0x7632, R9 ;  /* 0x000076320b097816 */ /* 0x001fe40000000009 */
[----:B------:R-:W-:Y:S01]  /*2c40*/  LEA.HI.X.SX32 R3, R21, R3, 0x1, P6 ;  /* 0x0000000315037211 */ /* 0x000fe200030f0eff */
[----:B------:R1:W-:Y:S04]  /*2c50*/  @P3 STG.E.U16 desc[UR14][R16.64], R11 ;  /* 0x0000000b10003986 */ /* 0x0003e8000c10150e */
[----:B------:R1:W-:Y:S04]  /*2c60*/  @P2 STG.E.U16 desc[UR14][R4.64], R15 ;  /* 0x0000000f04002986 */ /* 0x0003e8000c10150e */
[----:B------:R1:W-:Y:S01]  /*2c70*/  @P1 STG.E.U16 desc[UR14][R18.64], R9 ;  /* 0x0000000912001986 */ /* 0x0003e2000c10150e */
[----:B------:R-:W-:Y:S05]  /*2c80*/  @!P0 EXIT ;  /* 0x000000000000894d */ /* 0x000fea0003800000 */
[----:B-1----:R-:W-:-:S05]  /*2c90*/  PRMT R15, R15, 0x7632, R15 ;  /* 0x000076320f0f7816 */ /* 0x002fca000000000f */
[----:B------:R-:W-:Y:S01]  /*2ca0*/  STG.E.U16 desc[UR14][R2.64], R15 ;  /* 0x0000000f02007986 */ /* 0x000fe2000c10150e */
[----:B------:R-:W-:Y:S05]  /*2cb0*/  EXIT ;  /* 0x000000000000794d */ /* 0x000fea0003800000 */
.L_x_2:
[----:B------:R-:W-:-:S00]  /*2cc0*/  BRA `(.L_x_2) ;  /* 0xfffffffc00fc7947 */ /* 0x000fc0000383ffff */
[----:B------:R-:W-:-:S00]  /*2cd0*/  NOP ;  /* 0x0000000000007918 */ /* 0x000fc00000000000 */
        /* <DEDUP_REMOVED lines=10> */
.L_x_3:


//--------------------- .nv.shared.matmul_kernel  --------------------------
	.section	.nv.shared.matmul_kernel,"aw",@nobits
	.sectionflags	@""
	.align	16
	.zero		1024


//--------------------- .nv.shared.reserved.0     --------------------------
	.section	.nv.shared.reserved.0,"aw",@nobits
	.weak		__nv_reservedSMEM_offset_0_alias
	.size		__nv_reservedSMEM_offset_0_alias, 0, 0
	.other		__nv_reservedSMEM_offset_0_alias,@"STO_CUDA_RESERVED_SHARED STV_DEFAULT"
__nv_reservedSMEM_offset_0_alias:
	.zero		0


//--------------------- .nv.constant0.matmul_kernel --------------------------
	.section	.nv.constant0.matmul_kernel,"a",@progbits
	.sectionflags	@""
	.align	4
.nv.constant0.matmul_kernel:
	.zero		608


//--------------------- SYMBOLS --------------------------

	.type		.nv.reservedSmem.offset0,@object
	.size		.nv.reservedSmem.offset0,0x4
